
	.version 2.3
	.target sm_20
	.address_size 64
	// compiled with /sciclone/data20/adwait/software/cuda/open64/lib//be
	// nvopencc 4.0 built on 2011-05-12

	//-----------------------------------------------------------
	// Compiling convolutionSeparable.cpp3.i (/local/scr/adwait/TMPDIR/ccBI#.7fbXCy)
	//-----------------------------------------------------------

	//-----------------------------------------------------------
	// Options:
	//-----------------------------------------------------------
	//  Target:ptx, ISA:sm_20, Endian:little, Pointer Size:64
	//  -O3	(Optimization level)
	//  -g0	(Debug level)
	//  -m2	(Report advisories)
	//-----------------------------------------------------------

	.file	1	"<command-line>"
	.file	2	"convolutionSeparable.cudafe2.gpu"
	.file	3	"/usr/lib/gcc/x86_64-redhat-linux/4.4.6/include/stddef.h"
	.file	4	"/sciclone/data20/adwait/software/cuda/include/crt/device_runtime.h"
	.file	5	"/sciclone/data20/adwait/software/cuda/include/host_defines.h"
	.file	6	"/sciclone/data20/adwait/software/cuda/include/builtin_types.h"
	.file	7	"/sciclone/data20/adwait/software/cuda/include/device_types.h"
	.file	8	"/sciclone/data20/adwait/software/cuda/include/driver_types.h"
	.file	9	"/sciclone/data20/adwait/software/cuda/include/surface_types.h"
	.file	10	"/sciclone/data20/adwait/software/cuda/include/texture_types.h"
	.file	11	"/sciclone/data20/adwait/software/cuda/include/vector_types.h"
	.file	12	"/sciclone/data20/adwait/software/cuda/include/device_launch_parameters.h"
	.file	13	"/sciclone/data20/adwait/software/cuda/include/crt/storage_class.h"
	.file	14	"/usr/include/bits/types.h"
	.file	15	"/usr/include/time.h"
	.file	16	"convolutionSeparable.cu"
	.file	17	"/sciclone/data20/adwait/software/cuda/include/common_functions.h"
	.file	18	"/sciclone/data20/adwait/software/cuda/include/math_functions.h"
	.file	19	"/sciclone/data20/adwait/software/cuda/include/math_constants.h"
	.file	20	"/sciclone/data20/adwait/software/cuda/include/device_functions.h"
	.file	21	"/sciclone/data20/adwait/software/cuda/include/sm_11_atomic_functions.h"
	.file	22	"/sciclone/data20/adwait/software/cuda/include/sm_12_atomic_functions.h"
	.file	23	"/sciclone/data20/adwait/software/cuda/include/sm_13_double_functions.h"
	.file	24	"/sciclone/data20/adwait/software/cuda/include/sm_20_atomic_functions.h"
	.file	25	"/sciclone/data20/adwait/software/cuda/include/sm_20_intrinsics.h"
	.file	26	"/sciclone/data20/adwait/software/cuda/include/surface_functions.h"
	.file	27	"/sciclone/data20/adwait/software/cuda/include/texture_fetch_functions.h"
	.file	28	"/sciclone/data20/adwait/software/cuda/include/math_functions_dbl_ptx3.h"

	.const .align 4 .b8 c_Kernel[68];

	.entry _Z21convolutionRowsKernelPfS_iii (
		.param .u64 __cudaparm__Z21convolutionRowsKernelPfS_iii___val_paramd_Dst,
		.param .u64 __cudaparm__Z21convolutionRowsKernelPfS_iii___val_paramd_Src,
		.param .s32 __cudaparm__Z21convolutionRowsKernelPfS_iii_imageW,
		.param .s32 __cudaparm__Z21convolutionRowsKernelPfS_iii_imageH,
		.param .s32 __cudaparm__Z21convolutionRowsKernelPfS_iii_pitch)
	{
	.reg .u32 %r<19>;
	.reg .u64 %rd<15>;
	.reg .f32 %f<216>;
	.reg .pred %p<4>;
	.shared .align 4 .b8 __cuda___cuda_local_var_42262_35_non_const_s_Data100[1536];
	.loc	16	43	0
$LDWbegin__Z21convolutionRowsKernelPfS_iii:
	.loc	16	57	0
	mov.u32 	%r1, %ctaid.y;
	mul.lo.u32 	%r2, %r1, 4;
	mov.u32 	%r3, %ctaid.x;
	mul.lo.u32 	%r4, %r3, 64;
	mov.u32 	%r5, %tid.x;
	mov.u32 	%r6, %tid.y;
	add.u32 	%r7, %r2, %r6;
	add.u32 	%r8, %r4, %r5;
	mov.u64 	%rd1, __cuda___cuda_local_var_42262_35_non_const_s_Data100;
	cvt.u64.u32 	%rd2, %r5;
	cvt.u64.u32 	%rd3, %r6;
	mul.wide.u32 	%rd4, %r6, 96;
	add.u64 	%rd5, %rd2, %rd4;
	mul.lo.u64 	%rd6, %rd5, 4;
	add.u64 	%rd7, %rd1, %rd6;
	ld.param.s32 	%r9, [__cudaparm__Z21convolutionRowsKernelPfS_iii_pitch];
	mul.lo.s32 	%r10, %r9, %r7;
	add.s32 	%r11, %r8, %r10;
	cvt.s64.s32 	%rd8, %r11;
	mul.wide.s32 	%rd9, %r11, 4;
	ld.param.u64 	%rd10, [__cudaparm__Z21convolutionRowsKernelPfS_iii___val_paramd_Src];
	add.u64 	%rd11, %rd10, %rd9;
	ld.global.f32 	%f1, [%rd11+0];
	st.shared.f32 	[%rd7+64], %f1;
	ld.global.f32 	%f2, [%rd11+64];
	st.shared.f32 	[%rd7+128], %f2;
	ld.global.f32 	%f3, [%rd11+128];
	st.shared.f32 	[%rd7+192], %f3;
	ld.global.f32 	%f4, [%rd11+192];
	st.shared.f32 	[%rd7+256], %f4;
	sub.s32 	%r12, %r8, 16;
	mov.u32 	%r13, 0;
	setp.lt.s32 	%p1, %r12, %r13;
	@%p1 bra 	$Lt_0_7170;
	.loc	16	61	0
	ld.global.f32 	%f5, [%rd11+-64];
	bra.uni 	$Lt_0_6914;
$Lt_0_7170:
	mov.f32 	%f5, 0f00000000;     	// 0
$Lt_0_6914:
	st.shared.f32 	[%rd7+0], %f5;
	ld.param.s32 	%r14, [__cudaparm__Z21convolutionRowsKernelPfS_iii_imageW];
	sub.s32 	%r15, %r14, %r8;
	add.s32 	%r16, %r15, 16;
	mov.u32 	%r17, 80;
	setp.le.s32 	%p2, %r16, %r17;
	@%p2 bra 	$Lt_0_7682;
	.loc	16	67	0
	ld.global.f32 	%f6, [%rd11+256];
	bra.uni 	$Lt_0_7426;
$Lt_0_7682:
	mov.f32 	%f6, 0f00000000;     	// 0
$Lt_0_7426:
	st.shared.f32 	[%rd7+320], %f6;
	.loc	16	72	0
	bar.sync 	0;
	.loc	16	79	0
	mov.f32 	%f7, 0f00000000;     	// 0
	ld.const.f32 	%f8, [c_Kernel+64];
	ld.shared.f32 	%f9, [%rd7+32];
	fma.rn.f32 	%f10, %f8, %f9, %f7;
	ld.const.f32 	%f11, [c_Kernel+60];
	ld.shared.f32 	%f12, [%rd7+36];
	fma.rn.f32 	%f13, %f11, %f12, %f10;
	ld.const.f32 	%f14, [c_Kernel+56];
	ld.shared.f32 	%f15, [%rd7+40];
	fma.rn.f32 	%f16, %f14, %f15, %f13;
	ld.const.f32 	%f17, [c_Kernel+52];
	ld.shared.f32 	%f18, [%rd7+44];
	fma.rn.f32 	%f19, %f17, %f18, %f16;
	ld.const.f32 	%f20, [c_Kernel+48];
	ld.shared.f32 	%f21, [%rd7+48];
	fma.rn.f32 	%f22, %f20, %f21, %f19;
	ld.const.f32 	%f23, [c_Kernel+44];
	ld.shared.f32 	%f24, [%rd7+52];
	fma.rn.f32 	%f25, %f23, %f24, %f22;
	ld.const.f32 	%f26, [c_Kernel+40];
	ld.shared.f32 	%f27, [%rd7+56];
	fma.rn.f32 	%f28, %f26, %f27, %f25;
	ld.const.f32 	%f29, [c_Kernel+36];
	ld.shared.f32 	%f30, [%rd7+60];
	fma.rn.f32 	%f31, %f29, %f30, %f28;
	ld.const.f32 	%f32, [c_Kernel+32];
	ld.shared.f32 	%f33, [%rd7+64];
	fma.rn.f32 	%f34, %f32, %f33, %f31;
	ld.const.f32 	%f35, [c_Kernel+28];
	ld.shared.f32 	%f36, [%rd7+68];
	fma.rn.f32 	%f37, %f35, %f36, %f34;
	ld.const.f32 	%f38, [c_Kernel+24];
	ld.shared.f32 	%f39, [%rd7+72];
	fma.rn.f32 	%f40, %f38, %f39, %f37;
	ld.const.f32 	%f41, [c_Kernel+20];
	ld.shared.f32 	%f42, [%rd7+76];
	fma.rn.f32 	%f43, %f41, %f42, %f40;
	ld.const.f32 	%f44, [c_Kernel+16];
	ld.shared.f32 	%f45, [%rd7+80];
	fma.rn.f32 	%f46, %f44, %f45, %f43;
	ld.const.f32 	%f47, [c_Kernel+12];
	ld.shared.f32 	%f48, [%rd7+84];
	fma.rn.f32 	%f49, %f47, %f48, %f46;
	ld.const.f32 	%f50, [c_Kernel+8];
	ld.shared.f32 	%f51, [%rd7+88];
	fma.rn.f32 	%f52, %f50, %f51, %f49;
	ld.const.f32 	%f53, [c_Kernel+4];
	ld.shared.f32 	%f54, [%rd7+92];
	fma.rn.f32 	%f55, %f53, %f54, %f52;
	ld.const.f32 	%f56, [c_Kernel+0];
	ld.shared.f32 	%f57, [%rd7+96];
	fma.rn.f32 	%f58, %f56, %f57, %f55;
	.loc	16	81	0
	ld.param.u64 	%rd12, [__cudaparm__Z21convolutionRowsKernelPfS_iii___val_paramd_Dst];
	add.u64 	%rd13, %rd12, %rd9;
	st.global.f32 	[%rd13+0], %f58;
	.loc	16	79	0
	mov.f32 	%f59, 0f00000000;    	// 0
	ld.const.f32 	%f60, [c_Kernel+64];
	ld.shared.f32 	%f61, [%rd7+96];
	fma.rn.f32 	%f62, %f60, %f61, %f59;
	ld.const.f32 	%f63, [c_Kernel+60];
	ld.shared.f32 	%f64, [%rd7+100];
	fma.rn.f32 	%f65, %f63, %f64, %f62;
	ld.const.f32 	%f66, [c_Kernel+56];
	ld.shared.f32 	%f67, [%rd7+104];
	fma.rn.f32 	%f68, %f66, %f67, %f65;
	ld.const.f32 	%f69, [c_Kernel+52];
	ld.shared.f32 	%f70, [%rd7+108];
	fma.rn.f32 	%f71, %f69, %f70, %f68;
	ld.const.f32 	%f72, [c_Kernel+48];
	ld.shared.f32 	%f73, [%rd7+112];
	fma.rn.f32 	%f74, %f72, %f73, %f71;
	ld.const.f32 	%f75, [c_Kernel+44];
	ld.shared.f32 	%f76, [%rd7+116];
	fma.rn.f32 	%f77, %f75, %f76, %f74;
	ld.const.f32 	%f78, [c_Kernel+40];
	ld.shared.f32 	%f79, [%rd7+120];
	fma.rn.f32 	%f80, %f78, %f79, %f77;
	ld.const.f32 	%f81, [c_Kernel+36];
	ld.shared.f32 	%f82, [%rd7+124];
	fma.rn.f32 	%f83, %f81, %f82, %f80;
	ld.const.f32 	%f84, [c_Kernel+32];
	ld.shared.f32 	%f85, [%rd7+128];
	fma.rn.f32 	%f86, %f84, %f85, %f83;
	ld.const.f32 	%f87, [c_Kernel+28];
	ld.shared.f32 	%f88, [%rd7+132];
	fma.rn.f32 	%f89, %f87, %f88, %f86;
	ld.const.f32 	%f90, [c_Kernel+24];
	ld.shared.f32 	%f91, [%rd7+136];
	fma.rn.f32 	%f92, %f90, %f91, %f89;
	ld.const.f32 	%f93, [c_Kernel+20];
	ld.shared.f32 	%f94, [%rd7+140];
	fma.rn.f32 	%f95, %f93, %f94, %f92;
	ld.const.f32 	%f96, [c_Kernel+16];
	ld.shared.f32 	%f97, [%rd7+144];
	fma.rn.f32 	%f98, %f96, %f97, %f95;
	ld.const.f32 	%f99, [c_Kernel+12];
	ld.shared.f32 	%f100, [%rd7+148];
	fma.rn.f32 	%f101, %f99, %f100, %f98;
	ld.const.f32 	%f102, [c_Kernel+8];
	ld.shared.f32 	%f103, [%rd7+152];
	fma.rn.f32 	%f104, %f102, %f103, %f101;
	ld.const.f32 	%f105, [c_Kernel+4];
	ld.shared.f32 	%f106, [%rd7+156];
	fma.rn.f32 	%f107, %f105, %f106, %f104;
	ld.const.f32 	%f108, [c_Kernel+0];
	ld.shared.f32 	%f109, [%rd7+160];
	fma.rn.f32 	%f110, %f108, %f109, %f107;
	.loc	16	81	0
	st.global.f32 	[%rd13+64], %f110;
	.loc	16	79	0
	mov.f32 	%f111, 0f00000000;   	// 0
	ld.const.f32 	%f112, [c_Kernel+64];
	ld.shared.f32 	%f113, [%rd7+160];
	fma.rn.f32 	%f114, %f112, %f113, %f111;
	ld.const.f32 	%f115, [c_Kernel+60];
	ld.shared.f32 	%f116, [%rd7+164];
	fma.rn.f32 	%f117, %f115, %f116, %f114;
	ld.const.f32 	%f118, [c_Kernel+56];
	ld.shared.f32 	%f119, [%rd7+168];
	fma.rn.f32 	%f120, %f118, %f119, %f117;
	ld.const.f32 	%f121, [c_Kernel+52];
	ld.shared.f32 	%f122, [%rd7+172];
	fma.rn.f32 	%f123, %f121, %f122, %f120;
	ld.const.f32 	%f124, [c_Kernel+48];
	ld.shared.f32 	%f125, [%rd7+176];
	fma.rn.f32 	%f126, %f124, %f125, %f123;
	ld.const.f32 	%f127, [c_Kernel+44];
	ld.shared.f32 	%f128, [%rd7+180];
	fma.rn.f32 	%f129, %f127, %f128, %f126;
	ld.const.f32 	%f130, [c_Kernel+40];
	ld.shared.f32 	%f131, [%rd7+184];
	fma.rn.f32 	%f132, %f130, %f131, %f129;
	ld.const.f32 	%f133, [c_Kernel+36];
	ld.shared.f32 	%f134, [%rd7+188];
	fma.rn.f32 	%f135, %f133, %f134, %f132;
	ld.const.f32 	%f136, [c_Kernel+32];
	ld.shared.f32 	%f137, [%rd7+192];
	fma.rn.f32 	%f138, %f136, %f137, %f135;
	ld.const.f32 	%f139, [c_Kernel+28];
	ld.shared.f32 	%f140, [%rd7+196];
	fma.rn.f32 	%f141, %f139, %f140, %f138;
	ld.const.f32 	%f142, [c_Kernel+24];
	ld.shared.f32 	%f143, [%rd7+200];
	fma.rn.f32 	%f144, %f142, %f143, %f141;
	ld.const.f32 	%f145, [c_Kernel+20];
	ld.shared.f32 	%f146, [%rd7+204];
	fma.rn.f32 	%f147, %f145, %f146, %f144;
	ld.const.f32 	%f148, [c_Kernel+16];
	ld.shared.f32 	%f149, [%rd7+208];
	fma.rn.f32 	%f150, %f148, %f149, %f147;
	ld.const.f32 	%f151, [c_Kernel+12];
	ld.shared.f32 	%f152, [%rd7+212];
	fma.rn.f32 	%f153, %f151, %f152, %f150;
	ld.const.f32 	%f154, [c_Kernel+8];
	ld.shared.f32 	%f155, [%rd7+216];
	fma.rn.f32 	%f156, %f154, %f155, %f153;
	ld.const.f32 	%f157, [c_Kernel+4];
	ld.shared.f32 	%f158, [%rd7+220];
	fma.rn.f32 	%f159, %f157, %f158, %f156;
	ld.const.f32 	%f160, [c_Kernel+0];
	ld.shared.f32 	%f161, [%rd7+224];
	fma.rn.f32 	%f162, %f160, %f161, %f159;
	.loc	16	81	0
	st.global.f32 	[%rd13+128], %f162;
	.loc	16	79	0
	mov.f32 	%f163, 0f00000000;   	// 0
	ld.const.f32 	%f164, [c_Kernel+64];
	ld.shared.f32 	%f165, [%rd7+224];
	fma.rn.f32 	%f166, %f164, %f165, %f163;
	ld.const.f32 	%f167, [c_Kernel+60];
	ld.shared.f32 	%f168, [%rd7+228];
	fma.rn.f32 	%f169, %f167, %f168, %f166;
	ld.const.f32 	%f170, [c_Kernel+56];
	ld.shared.f32 	%f171, [%rd7+232];
	fma.rn.f32 	%f172, %f170, %f171, %f169;
	ld.const.f32 	%f173, [c_Kernel+52];
	ld.shared.f32 	%f174, [%rd7+236];
	fma.rn.f32 	%f175, %f173, %f174, %f172;
	ld.const.f32 	%f176, [c_Kernel+48];
	ld.shared.f32 	%f177, [%rd7+240];
	fma.rn.f32 	%f178, %f176, %f177, %f175;
	ld.const.f32 	%f179, [c_Kernel+44];
	ld.shared.f32 	%f180, [%rd7+244];
	fma.rn.f32 	%f181, %f179, %f180, %f178;
	ld.const.f32 	%f182, [c_Kernel+40];
	ld.shared.f32 	%f183, [%rd7+248];
	fma.rn.f32 	%f184, %f182, %f183, %f181;
	ld.const.f32 	%f185, [c_Kernel+36];
	ld.shared.f32 	%f186, [%rd7+252];
	fma.rn.f32 	%f187, %f185, %f186, %f184;
	ld.const.f32 	%f188, [c_Kernel+32];
	ld.shared.f32 	%f189, [%rd7+256];
	fma.rn.f32 	%f190, %f188, %f189, %f187;
	ld.const.f32 	%f191, [c_Kernel+28];
	ld.shared.f32 	%f192, [%rd7+260];
	fma.rn.f32 	%f193, %f191, %f192, %f190;
	ld.const.f32 	%f194, [c_Kernel+24];
	ld.shared.f32 	%f195, [%rd7+264];
	fma.rn.f32 	%f196, %f194, %f195, %f193;
	ld.const.f32 	%f197, [c_Kernel+20];
	ld.shared.f32 	%f198, [%rd7+268];
	fma.rn.f32 	%f199, %f197, %f198, %f196;
	ld.const.f32 	%f200, [c_Kernel+16];
	ld.shared.f32 	%f201, [%rd7+272];
	fma.rn.f32 	%f202, %f200, %f201, %f199;
	ld.const.f32 	%f203, [c_Kernel+12];
	ld.shared.f32 	%f204, [%rd7+276];
	fma.rn.f32 	%f205, %f203, %f204, %f202;
	ld.const.f32 	%f206, [c_Kernel+8];
	ld.shared.f32 	%f207, [%rd7+280];
	fma.rn.f32 	%f208, %f206, %f207, %f205;
	ld.const.f32 	%f209, [c_Kernel+4];
	ld.shared.f32 	%f210, [%rd7+284];
	fma.rn.f32 	%f211, %f209, %f210, %f208;
	ld.const.f32 	%f212, [c_Kernel+0];
	ld.shared.f32 	%f213, [%rd7+288];
	fma.rn.f32 	%f214, %f212, %f213, %f211;
	.loc	16	81	0
	st.global.f32 	[%rd13+192], %f214;
	.loc	16	83	0
	exit;
$LDWend__Z21convolutionRowsKernelPfS_iii:
	} // _Z21convolutionRowsKernelPfS_iii

	.entry _Z24convolutionColumnsKernelPfS_iii (
		.param .u64 __cudaparm__Z24convolutionColumnsKernelPfS_iii___val_paramd_Dst,
		.param .u64 __cudaparm__Z24convolutionColumnsKernelPfS_iii___val_paramd_Src,
		.param .s32 __cudaparm__Z24convolutionColumnsKernelPfS_iii_imageW,
		.param .s32 __cudaparm__Z24convolutionColumnsKernelPfS_iii_imageH,
		.param .s32 __cudaparm__Z24convolutionColumnsKernelPfS_iii_pitch)
	{
	.reg .u32 %r<24>;
	.reg .u64 %rd<34>;
	.reg .f32 %f<216>;
	.reg .pred %p<4>;
	.shared .align 4 .b8 __cuda___cuda_local_var_42342_35_non_const_s_Data1668[3136];
	.loc	16	123	0
$LDWbegin__Z24convolutionColumnsKernelPfS_iii:
	.loc	16	136	0
	mov.u32 	%r1, %ctaid.y;
	mul.lo.u32 	%r2, %r1, 32;
	mov.u32 	%r3, %ctaid.x;
	mul.lo.u32 	%r4, %r3, 16;
	ld.param.s32 	%r5, [__cudaparm__Z24convolutionColumnsKernelPfS_iii_pitch];
	mov.u32 	%r6, %tid.y;
	mov.u32 	%r7, %tid.x;
	add.u32 	%r8, %r2, %r6;
	sub.s32 	%r9, %r8, 8;
	mul.lo.s32 	%r10, %r5, 8;
	cvt.s64.s32 	%rd1, %r10;
	mul.wide.s32 	%rd2, %r10, 4;
	mov.u64 	%rd3, __cuda___cuda_local_var_42342_35_non_const_s_Data1668;
	cvt.u64.u32 	%rd4, %r6;
	cvt.u64.u32 	%rd5, %r7;
	mul.wide.u32 	%rd6, %r7, 49;
	add.u64 	%rd7, %rd4, %rd6;
	mul.lo.u64 	%rd8, %rd7, 4;
	add.u64 	%rd9, %rd3, %rd8;
	mul.lo.s32 	%r11, %r9, %r5;
	add.u32 	%r12, %r4, %r7;
	add.s32 	%r13, %r11, %r12;
	cvt.s64.s32 	%rd10, %r13;
	mul.wide.s32 	%rd11, %r13, 4;
	ld.param.u64 	%rd12, [__cudaparm__Z24convolutionColumnsKernelPfS_iii___val_paramd_Src];
	add.u64 	%rd13, %rd12, %rd11;
	add.u64 	%rd14, %rd2, %rd13;
	ld.global.f32 	%f1, [%rd14+0];
	st.shared.f32 	[%rd9+32], %f1;
	mul.lo.s32 	%r14, %r5, 16;
	cvt.s64.s32 	%rd15, %r14;
	mul.wide.s32 	%rd16, %r14, 4;
	add.u64 	%rd17, %rd16, %rd13;
	ld.global.f32 	%f2, [%rd17+0];
	st.shared.f32 	[%rd9+64], %f2;
	mul.lo.s32 	%r15, %r5, 24;
	cvt.s64.s32 	%rd18, %r15;
	mul.wide.s32 	%rd19, %r15, 4;
	add.u64 	%rd20, %rd19, %rd13;
	ld.global.f32 	%f3, [%rd20+0];
	st.shared.f32 	[%rd9+96], %f3;
	mul.lo.s32 	%r16, %r5, 32;
	cvt.s64.s32 	%rd21, %r16;
	mul.wide.s32 	%rd22, %r16, 4;
	add.u64 	%rd23, %rd22, %rd13;
	ld.global.f32 	%f4, [%rd23+0];
	st.shared.f32 	[%rd9+128], %f4;
	mov.u32 	%r17, 0;
	setp.lt.s32 	%p1, %r9, %r17;
	@%p1 bra 	$Lt_1_7170;
	.loc	16	140	0
	ld.global.f32 	%f5, [%rd13+0];
	bra.uni 	$Lt_1_6914;
$Lt_1_7170:
	mov.f32 	%f5, 0f00000000;     	// 0
$Lt_1_6914:
	st.shared.f32 	[%rd9+0], %f5;
	ld.param.s32 	%r18, [__cudaparm__Z24convolutionColumnsKernelPfS_iii_imageH];
	sub.s32 	%r19, %r18, %r8;
	add.s32 	%r20, %r19, 8;
	mov.u32 	%r21, 40;
	setp.le.s32 	%p2, %r20, %r21;
	@%p2 bra 	$Lt_1_7682;
	.loc	16	145	0
	mul.lo.s32 	%r22, %r5, 40;
	cvt.s64.s32 	%rd24, %r22;
	mul.wide.s32 	%rd25, %r22, 4;
	add.u64 	%rd26, %rd13, %rd25;
	ld.global.f32 	%f6, [%rd26+0];
	bra.uni 	$Lt_1_7426;
$Lt_1_7682:
	mov.f32 	%f6, 0f00000000;     	// 0
$Lt_1_7426:
	st.shared.f32 	[%rd9+160], %f6;
	.loc	16	149	0
	bar.sync 	0;
	.loc	16	155	0
	mov.f32 	%f7, 0f00000000;     	// 0
	ld.const.f32 	%f8, [c_Kernel+64];
	ld.shared.f32 	%f9, [%rd9+0];
	fma.rn.f32 	%f10, %f8, %f9, %f7;
	ld.const.f32 	%f11, [c_Kernel+60];
	ld.shared.f32 	%f12, [%rd9+4];
	fma.rn.f32 	%f13, %f11, %f12, %f10;
	ld.const.f32 	%f14, [c_Kernel+56];
	ld.shared.f32 	%f15, [%rd9+8];
	fma.rn.f32 	%f16, %f14, %f15, %f13;
	ld.const.f32 	%f17, [c_Kernel+52];
	ld.shared.f32 	%f18, [%rd9+12];
	fma.rn.f32 	%f19, %f17, %f18, %f16;
	ld.const.f32 	%f20, [c_Kernel+48];
	ld.shared.f32 	%f21, [%rd9+16];
	fma.rn.f32 	%f22, %f20, %f21, %f19;
	ld.const.f32 	%f23, [c_Kernel+44];
	ld.shared.f32 	%f24, [%rd9+20];
	fma.rn.f32 	%f25, %f23, %f24, %f22;
	ld.const.f32 	%f26, [c_Kernel+40];
	ld.shared.f32 	%f27, [%rd9+24];
	fma.rn.f32 	%f28, %f26, %f27, %f25;
	ld.const.f32 	%f29, [c_Kernel+36];
	ld.shared.f32 	%f30, [%rd9+28];
	fma.rn.f32 	%f31, %f29, %f30, %f28;
	ld.const.f32 	%f32, [c_Kernel+32];
	ld.shared.f32 	%f33, [%rd9+32];
	fma.rn.f32 	%f34, %f32, %f33, %f31;
	ld.const.f32 	%f35, [c_Kernel+28];
	ld.shared.f32 	%f36, [%rd9+36];
	fma.rn.f32 	%f37, %f35, %f36, %f34;
	ld.const.f32 	%f38, [c_Kernel+24];
	ld.shared.f32 	%f39, [%rd9+40];
	fma.rn.f32 	%f40, %f38, %f39, %f37;
	ld.const.f32 	%f41, [c_Kernel+20];
	ld.shared.f32 	%f42, [%rd9+44];
	fma.rn.f32 	%f43, %f41, %f42, %f40;
	ld.const.f32 	%f44, [c_Kernel+16];
	ld.shared.f32 	%f45, [%rd9+48];
	fma.rn.f32 	%f46, %f44, %f45, %f43;
	ld.const.f32 	%f47, [c_Kernel+12];
	ld.shared.f32 	%f48, [%rd9+52];
	fma.rn.f32 	%f49, %f47, %f48, %f46;
	ld.const.f32 	%f50, [c_Kernel+8];
	ld.shared.f32 	%f51, [%rd9+56];
	fma.rn.f32 	%f52, %f50, %f51, %f49;
	ld.const.f32 	%f53, [c_Kernel+4];
	ld.shared.f32 	%f54, [%rd9+60];
	fma.rn.f32 	%f55, %f53, %f54, %f52;
	ld.const.f32 	%f56, [c_Kernel+0];
	ld.shared.f32 	%f57, [%rd9+64];
	fma.rn.f32 	%f58, %f56, %f57, %f55;
	.loc	16	157	0
	ld.param.u64 	%rd27, [__cudaparm__Z24convolutionColumnsKernelPfS_iii___val_paramd_Dst];
	add.u64 	%rd28, %rd27, %rd11;
	add.u64 	%rd29, %rd2, %rd28;
	st.global.f32 	[%rd29+0], %f58;
	.loc	16	155	0
	mov.f32 	%f59, 0f00000000;    	// 0
	ld.const.f32 	%f60, [c_Kernel+64];
	ld.shared.f32 	%f61, [%rd9+32];
	fma.rn.f32 	%f62, %f60, %f61, %f59;
	ld.const.f32 	%f63, [c_Kernel+60];
	ld.shared.f32 	%f64, [%rd9+36];
	fma.rn.f32 	%f65, %f63, %f64, %f62;
	ld.const.f32 	%f66, [c_Kernel+56];
	ld.shared.f32 	%f67, [%rd9+40];
	fma.rn.f32 	%f68, %f66, %f67, %f65;
	ld.const.f32 	%f69, [c_Kernel+52];
	ld.shared.f32 	%f70, [%rd9+44];
	fma.rn.f32 	%f71, %f69, %f70, %f68;
	ld.const.f32 	%f72, [c_Kernel+48];
	ld.shared.f32 	%f73, [%rd9+48];
	fma.rn.f32 	%f74, %f72, %f73, %f71;
	ld.const.f32 	%f75, [c_Kernel+44];
	ld.shared.f32 	%f76, [%rd9+52];
	fma.rn.f32 	%f77, %f75, %f76, %f74;
	ld.const.f32 	%f78, [c_Kernel+40];
	ld.shared.f32 	%f79, [%rd9+56];
	fma.rn.f32 	%f80, %f78, %f79, %f77;
	ld.const.f32 	%f81, [c_Kernel+36];
	ld.shared.f32 	%f82, [%rd9+60];
	fma.rn.f32 	%f83, %f81, %f82, %f80;
	ld.const.f32 	%f84, [c_Kernel+32];
	ld.shared.f32 	%f85, [%rd9+64];
	fma.rn.f32 	%f86, %f84, %f85, %f83;
	ld.const.f32 	%f87, [c_Kernel+28];
	ld.shared.f32 	%f88, [%rd9+68];
	fma.rn.f32 	%f89, %f87, %f88, %f86;
	ld.const.f32 	%f90, [c_Kernel+24];
	ld.shared.f32 	%f91, [%rd9+72];
	fma.rn.f32 	%f92, %f90, %f91, %f89;
	ld.const.f32 	%f93, [c_Kernel+20];
	ld.shared.f32 	%f94, [%rd9+76];
	fma.rn.f32 	%f95, %f93, %f94, %f92;
	ld.const.f32 	%f96, [c_Kernel+16];
	ld.shared.f32 	%f97, [%rd9+80];
	fma.rn.f32 	%f98, %f96, %f97, %f95;
	ld.const.f32 	%f99, [c_Kernel+12];
	ld.shared.f32 	%f100, [%rd9+84];
	fma.rn.f32 	%f101, %f99, %f100, %f98;
	ld.const.f32 	%f102, [c_Kernel+8];
	ld.shared.f32 	%f103, [%rd9+88];
	fma.rn.f32 	%f104, %f102, %f103, %f101;
	ld.const.f32 	%f105, [c_Kernel+4];
	ld.shared.f32 	%f106, [%rd9+92];
	fma.rn.f32 	%f107, %f105, %f106, %f104;
	ld.const.f32 	%f108, [c_Kernel+0];
	ld.shared.f32 	%f109, [%rd9+96];
	fma.rn.f32 	%f110, %f108, %f109, %f107;
	.loc	16	157	0
	add.u64 	%rd30, %rd16, %rd28;
	st.global.f32 	[%rd30+0], %f110;
	.loc	16	155	0
	mov.f32 	%f111, 0f00000000;   	// 0
	ld.const.f32 	%f112, [c_Kernel+64];
	ld.shared.f32 	%f113, [%rd9+64];
	fma.rn.f32 	%f114, %f112, %f113, %f111;
	ld.const.f32 	%f115, [c_Kernel+60];
	ld.shared.f32 	%f116, [%rd9+68];
	fma.rn.f32 	%f117, %f115, %f116, %f114;
	ld.const.f32 	%f118, [c_Kernel+56];
	ld.shared.f32 	%f119, [%rd9+72];
	fma.rn.f32 	%f120, %f118, %f119, %f117;
	ld.const.f32 	%f121, [c_Kernel+52];
	ld.shared.f32 	%f122, [%rd9+76];
	fma.rn.f32 	%f123, %f121, %f122, %f120;
	ld.const.f32 	%f124, [c_Kernel+48];
	ld.shared.f32 	%f125, [%rd9+80];
	fma.rn.f32 	%f126, %f124, %f125, %f123;
	ld.const.f32 	%f127, [c_Kernel+44];
	ld.shared.f32 	%f128, [%rd9+84];
	fma.rn.f32 	%f129, %f127, %f128, %f126;
	ld.const.f32 	%f130, [c_Kernel+40];
	ld.shared.f32 	%f131, [%rd9+88];
	fma.rn.f32 	%f132, %f130, %f131, %f129;
	ld.const.f32 	%f133, [c_Kernel+36];
	ld.shared.f32 	%f134, [%rd9+92];
	fma.rn.f32 	%f135, %f133, %f134, %f132;
	ld.const.f32 	%f136, [c_Kernel+32];
	ld.shared.f32 	%f137, [%rd9+96];
	fma.rn.f32 	%f138, %f136, %f137, %f135;
	ld.const.f32 	%f139, [c_Kernel+28];
	ld.shared.f32 	%f140, [%rd9+100];
	fma.rn.f32 	%f141, %f139, %f140, %f138;
	ld.const.f32 	%f142, [c_Kernel+24];
	ld.shared.f32 	%f143, [%rd9+104];
	fma.rn.f32 	%f144, %f142, %f143, %f141;
	ld.const.f32 	%f145, [c_Kernel+20];
	ld.shared.f32 	%f146, [%rd9+108];
	fma.rn.f32 	%f147, %f145, %f146, %f144;
	ld.const.f32 	%f148, [c_Kernel+16];
	ld.shared.f32 	%f149, [%rd9+112];
	fma.rn.f32 	%f150, %f148, %f149, %f147;
	ld.const.f32 	%f151, [c_Kernel+12];
	ld.shared.f32 	%f152, [%rd9+116];
	fma.rn.f32 	%f153, %f151, %f152, %f150;
	ld.const.f32 	%f154, [c_Kernel+8];
	ld.shared.f32 	%f155, [%rd9+120];
	fma.rn.f32 	%f156, %f154, %f155, %f153;
	ld.const.f32 	%f157, [c_Kernel+4];
	ld.shared.f32 	%f158, [%rd9+124];
	fma.rn.f32 	%f159, %f157, %f158, %f156;
	ld.const.f32 	%f160, [c_Kernel+0];
	ld.shared.f32 	%f161, [%rd9+128];
	fma.rn.f32 	%f162, %f160, %f161, %f159;
	.loc	16	157	0
	add.u64 	%rd31, %rd19, %rd28;
	st.global.f32 	[%rd31+0], %f162;
	.loc	16	155	0
	mov.f32 	%f163, 0f00000000;   	// 0
	ld.const.f32 	%f164, [c_Kernel+64];
	ld.shared.f32 	%f165, [%rd9+96];
	fma.rn.f32 	%f166, %f164, %f165, %f163;
	ld.const.f32 	%f167, [c_Kernel+60];
	ld.shared.f32 	%f168, [%rd9+100];
	fma.rn.f32 	%f169, %f167, %f168, %f166;
	ld.const.f32 	%f170, [c_Kernel+56];
	ld.shared.f32 	%f171, [%rd9+104];
	fma.rn.f32 	%f172, %f170, %f171, %f169;
	ld.const.f32 	%f173, [c_Kernel+52];
	ld.shared.f32 	%f174, [%rd9+108];
	fma.rn.f32 	%f175, %f173, %f174, %f172;
	ld.const.f32 	%f176, [c_Kernel+48];
	ld.shared.f32 	%f177, [%rd9+112];
	fma.rn.f32 	%f178, %f176, %f177, %f175;
	ld.const.f32 	%f179, [c_Kernel+44];
	ld.shared.f32 	%f180, [%rd9+116];
	fma.rn.f32 	%f181, %f179, %f180, %f178;
	ld.const.f32 	%f182, [c_Kernel+40];
	ld.shared.f32 	%f183, [%rd9+120];
	fma.rn.f32 	%f184, %f182, %f183, %f181;
	ld.const.f32 	%f185, [c_Kernel+36];
	ld.shared.f32 	%f186, [%rd9+124];
	fma.rn.f32 	%f187, %f185, %f186, %f184;
	ld.const.f32 	%f188, [c_Kernel+32];
	ld.shared.f32 	%f189, [%rd9+128];
	fma.rn.f32 	%f190, %f188, %f189, %f187;
	ld.const.f32 	%f191, [c_Kernel+28];
	ld.shared.f32 	%f192, [%rd9+132];
	fma.rn.f32 	%f193, %f191, %f192, %f190;
	ld.const.f32 	%f194, [c_Kernel+24];
	ld.shared.f32 	%f195, [%rd9+136];
	fma.rn.f32 	%f196, %f194, %f195, %f193;
	ld.const.f32 	%f197, [c_Kernel+20];
	ld.shared.f32 	%f198, [%rd9+140];
	fma.rn.f32 	%f199, %f197, %f198, %f196;
	ld.const.f32 	%f200, [c_Kernel+16];
	ld.shared.f32 	%f201, [%rd9+144];
	fma.rn.f32 	%f202, %f200, %f201, %f199;
	ld.const.f32 	%f203, [c_Kernel+12];
	ld.shared.f32 	%f204, [%rd9+148];
	fma.rn.f32 	%f205, %f203, %f204, %f202;
	ld.const.f32 	%f206, [c_Kernel+8];
	ld.shared.f32 	%f207, [%rd9+152];
	fma.rn.f32 	%f208, %f206, %f207, %f205;
	ld.const.f32 	%f209, [c_Kernel+4];
	ld.shared.f32 	%f210, [%rd9+156];
	fma.rn.f32 	%f211, %f209, %f210, %f208;
	ld.const.f32 	%f212, [c_Kernel+0];
	ld.shared.f32 	%f213, [%rd9+160];
	fma.rn.f32 	%f214, %f212, %f213, %f211;
	.loc	16	157	0
	add.u64 	%rd32, %rd22, %rd28;
	st.global.f32 	[%rd32+0], %f214;
	.loc	16	159	0
	exit;
$LDWend__Z24convolutionColumnsKernelPfS_iii:
	} // _Z24convolutionColumnsKernelPfS_iii



// ===== COMPILED SASS (sm_100) =====

	.target	sm_100

	.elftype	@"ET_EXEC"


//--------------------- .note.nv.tkinfo           --------------------------
	.section	.note.nv.tkinfo,"",@"SHT_NOTE"
	.sectionflags	@"SHF_NOTE_NV_TKINFO"
	.tkinfo
        /*0018*/ 	.word	0x00000002
        /*0030*/ 	.string	""
        /*0030*/ 	.string	"ptxas"
        /*0030*/ 	.string	"Cuda compilation tools, release 13.0, V13.0.88"
        /*0030*/ 	.string	"Build cuda_13.0.r13.0/compiler.36424714_0"
        /*0030*/ 	.string	"-arch sm_100 "



//--------------------- .note.nv.cuinfo           --------------------------
	.section	.note.nv.cuinfo,"",@"SHT_NOTE"
	.sectionflags	@"SHF_NOTE_NV_CUINFO"
        /*0018*/ 	.short	0x0002
        /*001a*/ 	.short	0x0014
        /*001c*/ 	.short	0x0082
	.zero		2


//--------------------- .nv.info                  --------------------------
	.section	.nv.info,"",@"SHT_CUDA_INFO"
	.align	4


	//----- nvinfo : EIATTR_REGCOUNT
	.align		4
        /*0000*/ 	.byte	0x04, 0x2f
        /*0002*/ 	.short	(.L_2 - .L_1)
	.align		4
.L_1:
        /*0004*/ 	.word	index@(_Z21convolutionRowsKernelPfS_iii)
        /*0008*/ 	.word	0x0000001f


	//----- nvinfo : EIATTR_FRAME_SIZE
	.align		4
.L_2:
        /*000c*/ 	.byte	0x04, 0x11
        /*000e*/ 	.short	(.L_4 - .L_3)
	.align		4
.L_3:
        /*0010*/ 	.word	index@(_Z21convolutionRowsKernelPfS_iii)
        /*0014*/ 	.word	0x00000000


	//----- nvinfo : EIATTR_REGCOUNT
	.align		4
.L_4:
        /*0018*/ 	.byte	0x04, 0x2f
        /*001a*/ 	.short	(.L_6 - .L_5)
	.align		4
.L_5:
        /*001c*/ 	.word	index@(_Z24convolutionColumnsKernelPfS_iii)
        /*0020*/ 	.word	0x00000020


	//----- nvinfo : EIATTR_FRAME_SIZE
	.align		4
.L_6:
        /*0024*/ 	.byte	0x04, 0x11
        /*0026*/ 	.short	(.L_8 - .L_7)
	.align		4
.L_7:
        /*0028*/ 	.word	index@(_Z24convolutionColumnsKernelPfS_iii)
        /*002c*/ 	.word	0x00000000


	//----- nvinfo : EIATTR_MIN_STACK_SIZE
	.align		4
.L_8:
        /*0030*/ 	.byte	0x04, 0x12
        /*0032*/ 	.short	(.L_10 - .L_9)
	.align		4
.L_9:
        /*0034*/ 	.word	index@(_Z24convolutionColumnsKernelPfS_iii)
        /*0038*/ 	.word	0x00000000


	//----- nvinfo : EIATTR_MIN_STACK_SIZE
	.align		4
.L_10:
        /*003c*/ 	.byte	0x04, 0x12
        /*003e*/ 	.short	(.L_12 - .L_11)
	.align		4
.L_11:
        /*0040*/ 	.word	index@(_Z21convolutionRowsKernelPfS_iii)
        /*0044*/ 	.word	0x00000000
.L_12:


//--------------------- .nv.compat                --------------------------
	.section	.nv.compat,"",@"SHT_CUDA_COMPAT_INFO"
	.align	4
        /*0000*/ 	.byte	0x02, 0x09, 0x00, 0x00, 0x02, 0x02, 0x01, 0x00, 0x02, 0x05, 0x05, 0x00, 0x03, 0x07, 0x01, 0x01
        /*0010*/ 	.byte	0x02, 0x03, 0x00, 0x00, 0x02, 0x06, 0x01, 0x00, 0x04, 0x0b, 0x08, 0x00, 0x09, 0x00, 0x00, 0x00
        /*0020*/ 	.byte	0x00, 0x00, 0x00, 0x00


//--------------------- .nv.info._Z24convolutionColumnsKernelPfS_iii --------------------------
	.section	.nv.info._Z24convolutionColumnsKernelPfS_iii,"",@"SHT_CUDA_INFO"
	.sectionflags	@""
	.align	4


	//----- nvinfo : EIATTR_CUDA_API_VERSION
	.align		4
        /*0000*/ 	.byte	0x04, 0x37
        /*0002*/ 	.short	(.L_14 - .L_13)
.L_13:
        /*0004*/ 	.word	0x00000082


	//----- nvinfo : EIATTR_KPARAM_INFO
	.align		4
.L_14:
        /*0008*/ 	.byte	0x04, 0x17
        /*000a*/ 	.short	(.L_16 - .L_15)
.L_15:
        /*000c*/ 	.word	0x00000000
        /*0010*/ 	.short	0x0004
        /*0012*/ 	.short	0x0018
        /*0014*/ 	.byte	0x00, 0xf0, 0x11, 0x00


	//----- nvinfo : EIATTR_KPARAM_INFO
	.align		4
.L_16:
        /*0018*/ 	.byte	0x04, 0x17
        /*001a*/ 	.short	(.L_18 - .L_17)
.L_17:
        /*001c*/ 	.word	0x00000000
        /*0020*/ 	.short	0x0003
        /*0022*/ 	.short	0x0014
        /*0024*/ 	.byte	0x00, 0xf0, 0x11, 0x00


	//----- nvinfo : EIATTR_KPARAM_INFO
	.align		4
.L_18:
        /*0028*/ 	.byte	0x04, 0x17
        /*002a*/ 	.short	(.L_20 - .L_19)
.L_19:
        /*002c*/ 	.word	0x00000000
        /*0030*/ 	.short	0x0002
        /*0032*/ 	.short	0x0010
        /*0034*/ 	.byte	0x00, 0xf0, 0x11, 0x00


	//----- nvinfo : EIATTR_KPARAM_INFO
	.align		4
.L_20:
        /*0038*/ 	.byte	0x04, 0x17
        /*003a*/ 	.short	(.L_22 - .L_21)
.L_21:
        /*003c*/ 	.word	0x00000000
        /*0040*/ 	.short	0x0001
        /*0042*/ 	.short	0x0008
        /*0044*/ 	.byte	0x00, 0xf0, 0x21, 0x00


	//----- nvinfo : EIATTR_KPARAM_INFO
	.align		4
.L_22:
        /*0048*/ 	.byte	0x04, 0x17
        /*004a*/ 	.short	(.L_24 - .L_23)
.L_23:
        /*004c*/ 	.word	0x00000000
        /*0050*/ 	.short	0x0000
        /*0052*/ 	.short	0x0000
        /*0054*/ 	.byte	0x00, 0xf0, 0x21, 0x00


	//----- nvinfo : EIATTR_SPARSE_MMA_MASK
	.align		4
.L_24:
        /*0058*/ 	.byte	0x03, 0x50
        /*005a*/ 	.short	0x0000


	//----- nvinfo : EIATTR_MAXREG_COUNT
	.align		4
        /*005c*/ 	.byte	0x03, 0x1b
        /*005e*/ 	.short	0x00ff


	//----- nvinfo : EIATTR_NUM_BARRIERS
	.align		4
        /*0060*/ 	.byte	0x02, 0x4c
        /*0062*/ 	.byte	0x01
	.zero		1


	//----- nvinfo : EIATTR_MERCURY_ISA_VERSION
	.align		4
        /*0064*/ 	.byte	0x03, 0x5f
        /*0066*/ 	.short	0x0101


	//----- nvinfo : EIATTR_VRC_CTA_INIT_COUNT
	.align		4
        /*0068*/ 	.byte	0x02, 0x4a
	.zero		1
	.zero		1


	//----- nvinfo : EIATTR_EXIT_INSTR_OFFSETS
	.align		4
        /*006c*/ 	.byte	0x04, 0x1c
        /*006e*/ 	.short	(.L_26 - .L_25)


	//   ....[0]....
.L_25:
        /*0070*/ 	.word	0x00000ab0


	//----- nvinfo : EIATTR_CBANK_PARAM_SIZE
	.align		4
.L_26:
        /*0074*/ 	.byte	0x03, 0x19
        /*0076*/ 	.short	0x001c


	//----- nvinfo : EIATTR_PARAM_CBANK
	.align		4
        /*0078*/ 	.byte	0x04, 0x0a
        /*007a*/ 	.short	(.L_28 - .L_27)
	.align		4
.L_27:
        /*007c*/ 	.word	index@(.nv.constant0._Z24convolutionColumnsKernelPfS_iii)
        /*0080*/ 	.short	0x0380
        /*0082*/ 	.short	0x001c


	//----- nvinfo : EIATTR_SW_WAR
	.align		4
.L_28:
        /*0084*/ 	.byte	0x04, 0x36
        /*0086*/ 	.short	(.L_30 - .L_29)
.L_29:
        /*0088*/ 	.word	0x00000008
.L_30:


//--------------------- .nv.info._Z21convolutionRowsKernelPfS_iii --------------------------
	.section	.nv.info._Z21convolutionRowsKernelPfS_iii,"",@"SHT_CUDA_INFO"
	.sectionflags	@""
	.align	4


	//----- nvinfo : EIATTR_CUDA_API_VERSION
	.align		4
        /*0000*/ 	.byte	0x04, 0x37
        /*0002*/ 	.short	(.L_32 - .L_31)
.L_31:
        /*0004*/ 	.word	0x00000082


	//----- nvinfo : EIATTR_KPARAM_INFO
	.align		4
.L_32:
        /*0008*/ 	.byte	0x04, 0x17
        /*000a*/ 	.short	(.L_34 - .L_33)
.L_33:
        /*000c*/ 	.word	0x00000000
        /*0010*/ 	.short	0x0004
        /*0012*/ 	.short	0x0018
        /*0014*/ 	.byte	0x00, 0xf0, 0x11, 0x00


	//----- nvinfo : EIATTR_KPARAM_INFO
	.align		4
.L_34:
        /*0018*/ 	.byte	0x04, 0x17
        /*001a*/ 	.short	(.L_36 - .L_35)
.L_35:
        /*001c*/ 	.word	0x00000000
        /*0020*/ 	.short	0x0003
        /*0022*/ 	.short	0x0014
        /*0024*/ 	.byte	0x00, 0xf0, 0x11, 0x00


	//----- nvinfo : EIATTR_KPARAM_INFO
	.align		4
.L_36:
        /*0028*/ 	.byte	0x04, 0x17
        /*002a*/ 	.short	(.L_38 - .L_37)
.L_37:
        /*002c*/ 	.word	0x00000000
        /*0030*/ 	.short	0x0002
        /*0032*/ 	.short	0x0010
        /*0034*/ 	.byte	0x00, 0xf0, 0x11, 0x00


	//----- nvinfo : EIATTR_KPARAM_INFO
	.align		4
.L_38:
        /*0038*/ 	.byte	0x04, 0x17
        /*003a*/ 	.short	(.L_40 - .L_39)
.L_39:
        /*003c*/ 	.word	0x00000000
        /*0040*/ 	.short	0x0001
        /*0042*/ 	.short	0x0008
        /*0044*/ 	.byte	0x00, 0xf0, 0x21, 0x00


	//----- nvinfo : EIATTR_KPARAM_INFO
	.align		4
.L_40:
        /*0048*/ 	.byte	0x04, 0x17
        /*004a*/ 	.short	(.L_42 - .L_41)
.L_41:
        /*004c*/ 	.word	0x00000000
        /*0050*/ 	.short	0x0000
        /*0052*/ 	.short	0x0000
        /*0054*/ 	.byte	0x00, 0xf0, 0x21, 0x00


	//----- nvinfo : EIATTR_SPARSE_MMA_MASK
	.align		4
.L_42:
        /*0058*/ 	.byte	0x03, 0x50
        /*005a*/ 	.short	0x0000


	//----- nvinfo : EIATTR_MAXREG_COUNT
	.align		4
        /*005c*/ 	.byte	0x03, 0x1b
        /*005e*/ 	.short	0x00ff


	//----- nvinfo : EIATTR_NUM_BARRIERS
	.align		4
        /*0060*/ 	.byte	0x02, 0x4c
        /*0062*/ 	.byte	0x01
	.zero		1


	//----- nvinfo : EIATTR_MERCURY_ISA_VERSION
	.align		4
        /*0064*/ 	.byte	0x03, 0x5f
        /*0066*/ 	.short	0x0101


	//----- nvinfo : EIATTR_VRC_CTA_INIT_COUNT
	.align		4
        /*0068*/ 	.byte	0x02, 0x4a
	.zero		1
	.zero		1


	//----- nvinfo : EIATTR_EXIT_INSTR_OFFSETS
	.align		4
        /*006c*/ 	.byte	0x04, 0x1c
        /*006e*/ 	.short	(.L_44 - .L_43)


	//   ....[0]....
.L_43:
        /*0070*/ 	.word	0x00000b50


	//----- nvinfo : EIATTR_CBANK_PARAM_SIZE
	.align		4
.L_44:
        /*0074*/ 	.byte	0x03, 0x19
        /*0076*/ 	.short	0x001c


	//----- nvinfo : EIATTR_PARAM_CBANK
	.align		4
        /*0078*/ 	.byte	0x04, 0x0a
        /*007a*/ 	.short	(.L_46 - .L_45)
	.align		4
.L_45:
        /*007c*/ 	.word	index@(.nv.constant0._Z21convolutionRowsKernelPfS_iii)
        /*0080*/ 	.short	0x0380
        /*0082*/ 	.short	0x001c


	//----- nvinfo : EIATTR_SW_WAR
	.align		4
.L_46:
        /*0084*/ 	.byte	0x04, 0x36
        /*0086*/ 	.short	(.L_48 - .L_47)
.L_47:
        /*0088*/ 	.word	0x00000008
.L_48:


//--------------------- .nv.callgraph             --------------------------
	.section	.nv.callgraph,"",@"SHT_CUDA_CALLGRAPH"
	.align	4
	.sectionentsize	8
	.align		4
        /*0000*/ 	.word	0x00000000
	.align		4
        /*0004*/ 	.word	0xffffffff
	.align		4
        /*0008*/ 	.word	0x00000000
	.align		4
        /*000c*/ 	.word	0xfffffffe
	.align		4
        /*0010*/ 	.word	0x00000000
	.align		4
        /*0014*/ 	.word	0xfffffffd
	.align		4
        /*0018*/ 	.word	0x00000000
	.align		4
        /*001c*/ 	.word	0xfffffffc


//--------------------- .nv.constant3             --------------------------
	.section	.nv.constant3,"a",@progbits
	.align	4
.nv.constant3:
	.type		c_Kernel,@object
	.size		c_Kernel,(.L_0 - c_Kernel)
c_Kernel:
	.zero		68
.L_0:


//--------------------- .text._Z24convolutionColumnsKernelPfS_iii --------------------------
	.section	.text._Z24convolutionColumnsKernelPfS_iii,"ax",@progbits
	.align	128
.text._Z24convolutionColumnsKernelPfS_iii:
        .type           _Z24convolutionColumnsKernelPfS_iii,@function
        .size           _Z24convolutionColumnsKernelPfS_iii,(.L_x_2 - _Z24convolutionColumnsKernelPfS_iii)
        .other          _Z24convolutionColumnsKernelPfS_iii,@"STO_CUDA_ENTRY STV_DEFAULT"
_Z24convolutionColumnsKernelPfS_iii:
[----:B------:R-:W-:Y:S01]  /*0000*/  LDC R1, c[0x0][0x37c] ;  /* 0x0000df00ff017b82 */ /* 0x000fe20000000800 */
[----:B------:R-:W0:Y:S07]  /*0010*/  S2R R5, SR_CTAID.Y ;  /* 0x0000000000057919 */ /* 0x000e2e0000002600 */
[----:B------:R-:W1:Y:S01]  /*0020*/  LDC R7, c[0x0][0x394] ;  /* 0x0000e500ff077b82 */ /* 0x000e620000000800 */
[----:B------:R-:W2:Y:S01]  /*0030*/  LDCU.64 UR6, c[0x0][0x358] ;  /* 0x00006b00ff0677ac */ /* 0x000ea20008000a00 */
[----:B------:R-:W0:Y:S01]  /*0040*/  S2R R0, SR_TID.Y ;  /* 0x0000000000007919 */ /* 0x000e220000002200 */
[----:B------:R-:W3:Y:S05]  /*0050*/  S2R R17, SR_TID.X ;  /* 0x0000000000117919 */ /* 0x000eea0000002100 */
[----:B------:R-:W4:Y:S01]  /*0060*/  LDC R11, c[0x0][0x398] ;  /* 0x0000e600ff0b7b82 */ /* 0x000f220000000800 */
[----:B------:R-:W3:Y:S07]  /*0070*/  S2R R6, SR_CTAID.X ;  /* 0x0000000000067919 */ /* 0x000eee0000002500 */
[----:B------:R-:W5:Y:S08]  /*0080*/  LDC.64 R2, c[0x0][0x388] ;  /* 0x0000e200ff027b82 */ /* 0x000f700000000a00 */
[----:B------:R-:W2:Y:S01]  /*0090*/  S2UR UR5, SR_CgaCtaId ;  /* 0x00000000000579c3 */ /* 0x000ea20000008800 */
[----:B------:R-:W-:Y:S01]  /*00a0*/  UMOV UR4, 0x400 ;  /* 0x0000040000047882 */ /* 0x000fe20000000000 */
[----:B------:R-:W2:Y:S01]  /*00b0*/  LDCU.128 UR8, c[0x3][0x30] ;  /* 0x00c00600ff0877ac */ /* 0x000ea20008000c00 */
[----:B------:R-:W2:Y:S01]  /*00c0*/  LDCU.128 UR12, c[0x3][0x20] ;  /* 0x00c00400ff0c77ac */ /* 0x000ea20008000c00 */
[----:B----4-:R-:W-:Y:S01]  /*00d0*/  IMAD R9, R11, 0x18, RZ ;  /* 0x000000180b097824 */ /* 0x010fe200078e02ff */
[----:B------:R-:W4:Y:S01]  /*00e0*/  LDCU.128 UR16, c[0x3][0x10] ;  /* 0x00c00200ff1077ac */ /* 0x000f220008000c00 */
[----:B0-----:R-:W-:Y:S01]  /*00f0*/  LEA R4, R5, R0, 0x5 ;  /* 0x0000000005047211 */ /* 0x001fe200078e28ff */
[----:B------:R-:W0:Y:S03]  /*0100*/  LDCU.128 UR20, c[0x3][URZ] ;  /* 0x00c00000ff1477ac */ /* 0x000e260008000c00 */
[----:B-1----:R-:W-:-:S02]  /*0110*/  IADD3 R5, PT, PT, -R4, 0x8, R7 ;  /* 0x0000000804057810 */ /* 0x002fc40007ffe107 */
[----:B------:R-:W-:Y:S02]  /*0120*/  IADD3 R4, PT, PT, R4, -0x8, RZ ;  /* 0xfffffff804047810 */ /* 0x000fe40007ffe0ff */
[----:B------:R-:W-:Y:S02]  /*0130*/  ISETP.GT.AND P1, PT, R5, 0x28, PT ;  /* 0x000000280500780c */ /* 0x000fe40003f24270 */
[----:B---3--:R-:W-:Y:S02]  /*0140*/  LEA R13, R6, R17, 0x4 ;  /* 0x00000011060d7211 */ /* 0x008fe400078e20ff */
[C---:B------:R-:W-:Y:S02]  /*0150*/  ISETP.GE.AND P0, PT, R4.reuse, RZ, PT ;  /* 0x000000ff0400720c */ /* 0x040fe40003f06270 */
[C---:B------:R-:W-:Y:S01]  /*0160*/  SHF.L.U32 R7, R11.reuse, 0x3, RZ ;  /* 0x000000030b077819 */ /* 0x040fe200000006ff */
[----:B------:R-:W-:Y:S01]  /*0170*/  IMAD R13, R4, R11, R13 ;  /* 0x0000000b040d7224 */ /* 0x000fe200078e020d */
[----:B------:R-:W-:-:S03]  /*0180*/  SHF.L.U32 R5, R11, 0x4, RZ ;  /* 0x000000040b057819 */ /* 0x000fc600000006ff */
[----:B-----5:R-:W-:-:S04]  /*0190*/  IMAD.WIDE R2, R13, 0x4, R2 ;  /* 0x000000040d027825 */ /* 0x020fc800078e0202 */
[C---:B------:R-:W-:Y:S01]  /*01a0*/  @P1 IMAD R25, R11.reuse, 0x28, RZ ;  /* 0x000000280b191824 */ /* 0x040fe200078e02ff */
[----:B------:R-:W-:Y:S01]  /*01b0*/  SHF.L.U32 R11, R11, 0x5, RZ ;  /* 0x000000050b0b7819 */ /* 0x000fe200000006ff */
[----:B------:R-:W-:-:S04]  /*01c0*/  IMAD.WIDE R22, R7, 0x4, R2 ;  /* 0x0000000407167825 */ /* 0x000fc800078e0202 */
[--C-:B------:R-:W-:Y:S02]  /*01d0*/  @P1 IMAD.WIDE R24, R25, 0x4, R2.reuse ;  /* 0x0000000419181825 */ /* 0x100fe400078e0202 */
[----:B--2---:R-:W2:Y:S02]  /*01e0*/  LDG.E R22, desc[UR6][R22.64] ;  /* 0x0000000616167981 */ /* 0x004ea4000c1e1900 */
[--C-:B------:R-:W-:Y:S02]  /*01f0*/  IMAD.WIDE R20, R5, 0x4, R2.reuse ;  /* 0x0000000405147825 */ /* 0x100fe400078e0202 */
[----:B------:R-:W3:Y:S02]  /*0200*/  @P1 LDG.E R24, desc[UR6][R24.64] ;  /* 0x0000000618181981 */ /* 0x000ee4000c1e1900 */
[--C-:B------:R-:W-:Y:S02]  /*0210*/  IMAD.WIDE R18, R9, 0x4, R2.reuse ;  /* 0x0000000409127825 */ /* 0x100fe400078e0202 */
[----:B------:R-:W5:Y:S02]  /*0220*/  LDG.E R20, desc[UR6][R20.64] ;  /* 0x0000000614147981 */ /* 0x000f64000c1e1900 */
[----:B------:R-:W-:-:S02]  /*0230*/  IMAD.WIDE R14, R11, 0x4, R2 ;  /* 0x000000040b0e7825 */ /* 0x000fc400078e0202 */
[----:B------:R-:W4:Y:S04]  /*0240*/  @P0 LDG.E R2, desc[UR6][R2.64] ;  /* 0x0000000602020981 */ /* 0x000f28000c1e1900 */
[----:B------:R-:W3:Y:S04]  /*0250*/  LDG.E R18, desc[UR6][R18.64] ;  /* 0x0000000612127981 */ /* 0x000ee8000c1e1900 */
[----:B------:R-:W4:Y:S01]  /*0260*/  LDG.E R14, desc[UR6][R14.64] ;  /* 0x000000060e0e7981 */ /* 0x000f22000c1e1900 */
[----:B------:R-:W-:Y:S01]  /*0270*/  ULEA UR4, UR5, UR4, 0x18 ;  /* 0x0000000405047291 */ /* 0x000fe2000f8ec0ff */
[----:B------:R-:W-:-:S05]  /*0280*/  IMAD R17, R17, 0x31, R0 ;  /* 0x0000003111117824 */ /* 0x000fca00078e0200 */
[----:B------:R-:W-:-:S05]  /*0290*/  LEA R17, R17, UR4, 0x2 ;  /* 0x0000000411117c11 */ /* 0x000fca000f8e10ff */
[----:B------:R-:W1:Y:S01]  /*02a0*/  LDCU UR4, c[0x3][0x40] ;  /* 0x00c00800ff0477ac */ /* 0x000e620008000800 */
[----:B------:R-:W-:Y:S01]  /*02b0*/  @!P1 MOV R24, RZ ;  /* 0x000000ff00189202 */ /* 0x000fe20000000f00 */
[----:B--2---:R-:W-:Y:S01]  /*02c0*/  STS [R17+0x20], R22 ;  /* 0x0000201611007388 */ /* 0x004fe20000000800 */
[----:B------:R-:W-:-:S03]  /*02d0*/  @!P0 MOV R2, RZ ;  /* 0x000000ff00028202 */ /* 0x000fc60000000f00 */
[----:B-----5:R-:W-:Y:S04]  /*02e0*/  STS [R17+0x40], R20 ;  /* 0x0000401411007388 */ /* 0x020fe80000000800 */
[----:B---3--:R-:W-:Y:S04]  /*02f0*/  STS [R17+0x60], R18 ;  /* 0x0000601211007388 */ /* 0x008fe80000000800 */
[----:B----4-:R-:W-:Y:S04]  /*0300*/  STS [R17+0x80], R14 ;  /* 0x0000800e11007388 */ /* 0x010fe80000000800 */
[----:B------:R-:W-:Y:S04]  /*0310*/  STS [R17], R2 ;  /* 0x0000000211007388 */ /* 0x000fe80000000800 */
[----:B------:R-:W-:Y:S01]  /*0320*/  STS [R17+0xa0], R24 ;  /* 0x0000a01811007388 */ /* 0x000fe20000000800 */
[----:B------:R-:W-:Y:S06]  /*0330*/  BAR.SYNC.DEFER_BLOCKING 0x0 ;  /* 0x0000000000007b1d */ /* 0x000fec0000010000 */
[----:B------:R-:W1:Y:S04]  /*0340*/  LDS R0, [R17] ;  /* 0x0000000011007984 */ /* 0x000e680000000800 */
[----:B------:R-:W2:Y:S04]  /*0350*/  LDS R15, [R17+0x4] ;  /* 0x00000400110f7984 */ /* 0x000ea80000000800 */
[----:B------:R-:W3:Y:S04]  /*0360*/  LDS R19, [R17+0x8] ;  /* 0x0000080011137984 */ /* 0x000ee80000000800 */
[----:B------:R-:W4:Y:S04]  /*0370*/  LDS R25, [R17+0xc] ;  /* 0x00000c0011197984 */ /* 0x000f280000000800 */
[----:B------:R-:W5:Y:S04]  /*0380*/  LDS R3, [R17+0x10] ;  /* 0x0000100011037984 */ /* 0x000f680000000800 */
[----:B------:R-:W0:Y:S04]  /*0390*/  LDS R6, [R17+0x14] ;  /* 0x0000140011067984 */ /* 0x000e280000000800 */
[----:B------:R-:W0:Y:S04]  /*03a0*/  LDS R8, [R17+0x18] ;  /* 0x0000180011087984 */ /* 0x000e280000000800 */
[----:B------:R-:W0:Y:S04]  /*03b0*/  LDS R2, [R17+0x20] ;  /* 0x0000200011027984 */ /* 0x000e280000000800 */
[----:B------:R-:W0:Y:S04]  /*03c0*/  LDS R10, [R17+0x1c] ;  /* 0x00001c00110a7984 */ /* 0x000e280000000800 */
[----:B------:R-:W0:Y:S04]  /*03d0*/  LDS R20, [R17+0x24] ;  /* 0x0000240011147984 */ /* 0x000e280000000800 */
[----:B------:R-:W0:Y:S01]  /*03e0*/  LDS R22, [R17+0x28] ;  /* 0x0000280011167984 */ /* 0x000e220000000800 */
[----:B-1----:R-:W-:-:S03]  /*03f0*/  FFMA R4, R0, UR4, RZ ;  /* 0x0000000400047c23 */ /* 0x002fc600080000ff */
[----:B------:R-:W1:Y:S01]  /*0400*/  LDS R21, [R17+0x2c] ;  /* 0x00002c0011157984 */ /* 0x000e620000000800 */
[----:B--2---:R-:W-:-:S03]  /*0410*/  FFMA R4, R15, UR11, R4 ;  /* 0x0000000b0f047c23 */ /* 0x004fc60008000004 */
[----:B------:R-:W2:Y:S04]  /*0420*/  LDS R0, [R17+0x40] ;  /* 0x0000400011007984 */ /* 0x000ea80000000800 */
[----:B------:R-:W2:Y:S01]  /*0430*/  LDS R23, [R17+0x30] ;  /* 0x0000300011177984 */ /* 0x000ea20000000800 */
[----:B---3--:R-:W-:-:S03]  /*0440*/  FFMA R4, R19, UR10, R4 ;  /* 0x0000000a13047c23 */ /* 0x008fc60008000004 */
[----:B------:R-:W3:Y:S04]  /*0450*/  LDS R16, [R17+0x44] ;  /* 0x0000440011107984 */ /* 0x000ee80000000800 */
[----:B------:R-:W3:Y:S01]  /*0460*/  LDS R14, [R17+0x34] ;  /* 0x00003400110e7984 */ /* 0x000ee20000000800 */
[----:B----4-:R-:W-:-:S03]  /*0470*/  FFMA R12, R25, UR9, R4 ;  /* 0x00000009190c7c23 */ /* 0x010fc60008000004 */
[----:B------:R-:W4:Y:S04]  /*0480*/  LDS R18, [R17+0x48] ;  /* 0x0000480011127984 */ /* 0x000f280000000800 */
[----:B------:R-:W4:Y:S01]  /*0490*/  LDS R15, [R17+0x38] ;  /* 0x00003800110f7984 */ /* 0x000f220000000800 */
[----:B-----5:R-:W-:-:S03]  /*04a0*/  FFMA R25, R3, UR8, R12 ;  /* 0x0000000803197c23 */ /* 0x020fc6000800000c */
[----:B------:R-:W5:Y:S04]  /*04b0*/  LDS R19, [R17+0x4c] ;  /* 0x00004c0011137984 */ /* 0x000f680000000800 */
[----:B------:R-:W5:Y:S01]  /*04c0*/  LDS R4, [R17+0x3c] ;  /* 0x00003c0011047984 */ /* 0x000f620000000800 */
[----:B0-----:R-:W-:-:S03]  /*04d0*/  FFMA R25, R6, UR15, R25 ;  /* 0x0000000f06197c23 */ /* 0x001fc60008000019 */
[----:B------:R-:W0:Y:S01]  /*04e0*/  LDS R3, [R17+0x50] ;  /* 0x0000500011037984 */ /* 0x000e220000000800 */
[----:B------:R-:W-:-:S03]  /*04f0*/  FFMA R25, R8, UR14, R25 ;  /* 0x0000000e08197c23 */ /* 0x000fc60008000019 */
[----:B------:R-:W0:Y:S01]  /*0500*/  LDS R6, [R17+0x54] ;  /* 0x0000540011067984 */ /* 0x000e220000000800 */
[----:B------:R-:W-:-:S03]  /*0510*/  FFMA R27, R2, UR4, RZ ;  /* 0x00000004021b7c23 */ /* 0x000fc600080000ff */
[----:B------:R-:W0:Y:S01]  /*0520*/  LDS R8, [R17+0x58] ;  /* 0x0000580011087984 */ /* 0x000e220000000800 */
[----:B------:R-:W-:Y:S01]  /*0530*/  FFMA R25, R10, UR13, R25 ;  /* 0x0000000d0a197c23 */ /* 0x000fe20008000019 */
[----:B------:R-:W-:Y:S02]  /*0540*/  FFMA R27, R20, UR11, R27 ;  /* 0x0000000b141b7c23 */ /* 0x000fe4000800001b */
[----:B------:R-:W0:Y:S01]  /*0550*/  LDS R10, [R17+0x5c] ;  /* 0x00005c00110a7984 */ /* 0x000e220000000800 */
[----:B------:R-:W-:Y:S01]  /*0560*/  FFMA R25, R2, UR12, R25 ;  /* 0x0000000c02197c23 */ /* 0x000fe20008000019 */
[----:B------:R-:W-:Y:S02]  /*0570*/  FFMA R2, R22, UR10, R27 ;  /* 0x0000000a16027c23 */ /* 0x000fe4000800001b */
[----:B------:R-:W0:Y:S01]  /*0580*/  LDS R12, [R17+0x60] ;  /* 0x00006000110c7984 */ /* 0x000e220000000800 */
[----:B------:R-:W-:Y:S01]  /*0590*/  FFMA R25, R20, UR19, R25 ;  /* 0x0000001314197c23 */ /* 0x000fe20008000019 */
[----:B-1----:R-:W-:-:S02]  /*05a0*/  FFMA R2, R21, UR9, R2 ;  /* 0x0000000915027c23 */ /* 0x002fc40008000002 */
[----:B------:R-:W1:Y:S01]  /*05b0*/  LDS R20, [R17+0x64] ;  /* 0x0000640011147984 */ /* 0x000e620000000800 */
[----:B------:R-:W-:Y:S01]  /*05c0*/  FFMA R22, R22, UR18, R25 ;  /* 0x0000001216167c23 */ /* 0x000fe20008000019 */
[----:B--2---:R-:W-:Y:S01]  /*05d0*/  FFMA R27, R0, UR4, RZ ;  /* 0x00000004001b7c23 */ /* 0x004fe200080000ff */
[----:B------:R-:W-:Y:S02]  /*05e0*/  FFMA R25, R23, UR8, R2 ;  /* 0x0000000817197c23 */ /* 0x000fe40008000002 */
[----:B------:R-:W-:Y:S01]  /*05f0*/  FFMA R2, R21, UR17, R22 ;  /* 0x0000001115027c23 */ /* 0x000fe20008000016 */
[----:B---3--:R-:W-:Y:S01]  /*0600*/  FFMA R27, R16, UR11, R27 ;  /* 0x0000000b101b7c23 */ /* 0x008fe2000800001b */
[----:B------:R-:W-:Y:S01]  /*0610*/  FFMA R24, R14, UR15, R25 ;  /* 0x0000000f0e187c23 */ /* 0x000fe20008000019 */
[----:B------:R-:W2:Y:S01]  /*0620*/  LDS R22, [R17+0x68] ;  /* 0x0000680011167984 */ /* 0x000ea20000000800 */
[----:B------:R-:W-:Y:S01]  /*0630*/  FFMA R23, R23, UR16, R2 ;  /* 0x0000001017177c23 */ /* 0x000fe20008000002 */
[----:B----4-:R-:W-:Y:S01]  /*0640*/  FFMA R2, R18, UR10, R27 ;  /* 0x0000000a12027c23 */ /* 0x010fe2000800001b */
[----:B------:R-:W-:Y:S01]  /*0650*/  FFMA R25, R15, UR14, R24 ;  /* 0x0000000e0f197c23 */ /* 0x000fe20008000018 */
[----:B------:R-:W3:Y:S01]  /*0660*/  LDS R21, [R17+0x6c] ;  /* 0x00006c0011157984 */ /* 0x000ee20000000800 */
[----:B------:R-:W-:Y:S01]  /*0670*/  FFMA R14, R14, UR23, R23 ;  /* 0x000000170e0e7c23 */ /* 0x000fe20008000017 */
[----:B-----5:R-:W-:Y:S01]  /*0680*/  FFMA R24, R19, UR9, R2 ;  /* 0x0000000913187c23 */ /* 0x020fe20008000002 */
[----:B------:R-:W-:Y:S01]  /*0690*/  FFMA R25, R4, UR13, R25 ;  /* 0x0000000d04197c23 */ /* 0x000fe20008000019 */
[----:B------:R-:W4:Y:S01]  /*06a0*/  LDS R2, [R17+0x70] ;  /* 0x0000700011027984 */ /* 0x000f220000000800 */
[----:B------:R-:W-:Y:S01]  /*06b0*/  FFMA R15, R15, UR22, R14 ;  /* 0x000000160f0f7c23 */ /* 0x000fe2000800000e */
[----:B0-----:R-:W-:Y:S01]  /*06c0*/  FFMA R23, R3, UR8, R24 ;  /* 0x0000000803177c23 */ /* 0x001fe20008000018 */
[----:B------:R-:W-:Y:S01]  /*06d0*/  FFMA R25, R0, UR12, R25 ;  /* 0x0000000c00197c23 */ /* 0x000fe20008000019 */
[----:B------:R-:W0:Y:S02]  /*06e0*/  LDS R14, [R17+0x74] ;  /* 0x00007400110e7984 */ /* 0x000e240000000800 */
[----:B------:R-:W-:Y:S01]  /*06f0*/  FFMA R23, R6, UR15, R23 ;  /* 0x0000000f06177c23 */ /* 0x000fe20008000017 */
[----:B------:R-:W-:-:S02]  /*0700*/  FFMA R25, R16, UR19, R25 ;  /* 0x0000001310197c23 */ /* 0x000fc40008000019 */
[----:B------:R-:W5:Y:S01]  /*0710*/  LDS R16, [R17+0x78] ;  /* 0x0000780011107984 */ /* 0x000f620000000800 */
[----:B------:R-:W-:Y:S01]  /*0720*/  FFMA R23, R8, UR14, R23 ;  /* 0x0000000e08177c23 */ /* 0x000fe20008000017 */
[----:B------:R-:W-:Y:S02]  /*0730*/  FFMA R26, R18, UR18, R25 ;  /* 0x00000012121a7c23 */ /* 0x000fe40008000019 */
[----:B------:R-:W5:Y:S01]  /*0740*/  LDS R18, [R17+0x7c] ;  /* 0x00007c0011127984 */ /* 0x000f620000000800 */
[----:B------:R-:W-:Y:S01]  /*0750*/  FFMA R23, R10, UR13, R23 ;  /* 0x0000000d0a177c23 */ /* 0x000fe20008000017 */
[----:B------:R-:W-:Y:S02]  /*0760*/  FFMA R26, R19, UR17, R26 ;  /* 0x00000011131a7c23 */ /* 0x000fe4000800001a */
[----:B------:R-:W5:Y:S01]  /*0770*/  LDS R19, [R17+0x80] ;  /* 0x0000800011137984 */ /* 0x000f620000000800 */
[----:B------:R-:W-:-:S03]  /*0780*/  FFMA R25, R12, UR12, R23 ;  /* 0x0000000c0c197c23 */ /* 0x000fc60008000017 */
[----:B------:R-:W5:Y:S01]  /*0790*/  LDS R23, [R17+0x84] ;  /* 0x0000840011177984 */ /* 0x000f620000000800 */
[----:B-1----:R-:W-:Y:S01]  /*07a0*/  FFMA R27, R20, UR19, R25 ;  /* 0x00000013141b7c23 */ /* 0x002fe20008000019 */
[----:B------:R-:W-:Y:S02]  /*07b0*/  FFMA R29, R12, UR4, RZ ;  /* 0x000000040c1d7c23 */ /* 0x000fe400080000ff */
[----:B------:R-:W1:Y:S02]  /*07c0*/  LDS R25, [R17+0x88] ;  /* 0x0000880011197984 */ /* 0x000e640000000800 */
[----:B------:R-:W-:Y:S02]  /*07d0*/  FFMA R29, R20, UR11, R29 ;  /* 0x0000000b141d7c23 */ /* 0x000fe4000800001d */
[----:B------:R-:W1:Y:S02]  /*07e0*/  LDS R20, [R17+0x8c] ;  /* 0x00008c0011147984 */ /* 0x000e640000000800 */
[C---:B--2---:R-:W-:Y:S01]  /*07f0*/  FFMA R24, R22.reuse, UR10, R29 ;  /* 0x0000000a16187c23 */ /* 0x044fe2000800001d */
[----:B------:R-:W-:-:S03]  /*0800*/  FFMA R22, R22, UR18, R27 ;  /* 0x0000001216167c23 */ /* 0x000fc6000800001b */
[----:B---3--:R-:W-:-:S04]  /*0810*/  FFMA R27, R21, UR9, R24 ;  /* 0x00000009151b7c23 */ /* 0x008fc80008000018 */
[----:B----4-:R-:W-:-:S04]  /*0820*/  FFMA R27, R2, UR8, R27 ;  /* 0x00000008021b7c23 */ /* 0x010fc8000800001b */
[----:B0-----:R-:W-:-:S04]  /*0830*/  FFMA R27, R14, UR15, R27 ;  /* 0x0000000f0e1b7c23 */ /* 0x001fc8000800001b */
[----:B-----5:R-:W-:-:S04]  /*0840*/  FFMA R27, R16, UR14, R27 ;  /* 0x0000000e101b7c23 */ /* 0x020fc8000800001b */
[----:B------:R-:W-:Y:S01]  /*0850*/  FFMA R24, R18, UR13, R27 ;  /* 0x0000000d12187c23 */ /* 0x000fe2000800001b */
[----:B------:R-:W-:-:S03]  /*0860*/  FFMA R27, R21, UR17, R22 ;  /* 0x00000011151b7c23 */ /* 0x000fc60008000016 */
[----:B------:R-:W-:Y:S02]  /*0870*/  FFMA R22, R19, UR12, R24 ;  /* 0x0000000c13167c23 */ /* 0x000fe40008000018 */
[----:B------:R-:W0:Y:S02]  /*0880*/  LDS R24, [R17+0x90] ;  /* 0x0000900011187984 */ /* 0x000e240000000800 */
[----:B------:R-:W-:Y:S02]  /*0890*/  FFMA R28, R23, UR19, R22 ;  /* 0x00000013171c7c23 */ /* 0x000fe40008000016 */
[----:B------:R-:W2:Y:S02]  /*08a0*/  LDS R22, [R17+0x94] ;  /* 0x0000940011167984 */ /* 0x000ea40000000800 */
[----:B-1----:R-:W-:Y:S02]  /*08b0*/  FFMA R21, R25, UR18, R28 ;  /* 0x0000001219157c23 */ /* 0x002fe4000800001c */
[----:B------:R-:W1:Y:S02]  /*08c0*/  LDS R23, [R17+0x98] ;  /* 0x0000980011177984 */ /* 0x000e640000000800 */
[----:B------:R-:W-:-:S02]  /*08d0*/  FFMA R29, R20, UR17, R21 ;  /* 0x00000011141d7c23 */ /* 0x000fc40008000015 */
[----:B------:R-:W3:Y:S04]  /*08e0*/  LDS R21, [R17+0x9c] ;  /* 0x00009c0011157984 */ /* 0x000ee80000000800 */
[----:B------:R-:W4:Y:S01]  /*08f0*/  LDS R20, [R17+0xa0] ;  /* 0x0000a00011147984 */ /* 0x000f220000000800 */
[----:B------:R-:W-:Y:S01]  /*0900*/  FFMA R25, R3, UR16, R26 ;  /* 0x0000001003197c23 */ /* 0x000fe2000800001a */
[----:B------:R-:W-:Y:S02]  /*0910*/  FFMA R27, R2, UR16, R27 ;  /* 0x00000010021b7c23 */ /* 0x000fe4000800001b */
[----:B------:R-:W5:Y:S01]  /*0920*/  LDC.64 R2, c[0x0][0x380] ;  /* 0x0000e000ff027b82 */ /* 0x000f620000000a00 */
[----:B------:R-:W-:Y:S01]  /*0930*/  FFMA R25, R6, UR23, R25 ;  /* 0x0000001706197c23 */ /* 0x000fe20008000019 */
[----:B------:R-:W-:-:S03]  /*0940*/  FFMA R27, R14, UR23, R27 ;  /* 0x000000170e1b7c23 */ /* 0x000fc6000800001b */
[----:B------:R-:W-:Y:S01]  /*0950*/  FFMA R25, R8, UR22, R25 ;  /* 0x0000001608197c23 */ /* 0x000fe20008000019 */
[----:B------:R-:W-:Y:S01]  /*0960*/  FFMA R27, R16, UR22, R27 ;  /* 0x00000016101b7c23 */ /* 0x000fe2000800001b */
[----:B------:R-:W-:Y:S02]  /*0970*/  FFMA R15, R4, UR21, R15 ;  /* 0x00000015040f7c23 */ /* 0x000fe4000800000f */
[----:B------:R-:W-:Y:S01]  /*0980*/  FFMA R25, R10, UR21, R25 ;  /* 0x000000150a197c23 */ /* 0x000fe20008000019 */
[----:B0-----:R-:W-:-:S04]  /*0990*/  FFMA R29, R24, UR16, R29 ;  /* 0x00000010181d7c23 */ /* 0x001fc8000800001d */
[----:B--2---:R-:W-:Y:S01]  /*09a0*/  FFMA R22, R22, UR23, R29 ;  /* 0x0000001716167c23 */ /* 0x004fe2000800001d */
[----:B-----5:R-:W-:-:S04]  /*09b0*/  IMAD.WIDE R2, R13, 0x4, R2 ;  /* 0x000000040d027825 */ /* 0x020fc800078e0202 */
[----:B-1----:R-:W-:Y:S01]  /*09c0*/  FFMA R22, R23, UR22, R22 ;  /* 0x0000001617167c23 */ /* 0x002fe20008000016 */
[----:B------:R-:W-:Y:S01]  /*09d0*/  FFMA R18, R18, UR21, R27 ;  /* 0x0000001512127c23 */ /* 0x000fe2000800001b */
[----:B------:R-:W-:Y:S01]  /*09e0*/  FFMA R15, R0, UR20, R15 ;  /* 0x00000014000f7c23 */ /* 0x000fe2000800000f */
[----:B------:R-:W-:-:S04]  /*09f0*/  IMAD.WIDE R6, R7, 0x4, R2 ;  /* 0x0000000407067825 */ /* 0x000fc800078e0202 */
[----:B---3--:R-:W-:Y:S01]  /*0a00*/  FFMA R21, R21, UR21, R22 ;  /* 0x0000001515157c23 */ /* 0x008fe20008000016 */
[----:B------:R-:W-:Y:S01]  /*0a10*/  FFMA R25, R12, UR20, R25 ;  /* 0x000000140c197c23 */ /* 0x000fe20008000019 */
[----:B------:R-:W-:Y:S01]  /*0a20*/  FFMA R19, R19, UR20, R18 ;  /* 0x0000001413137c23 */ /* 0x000fe20008000012 */
[----:B------:R-:W-:-:S04]  /*0a30*/  IMAD.WIDE R4, R5, 0x4, R2 ;  /* 0x0000000405047825 */ /* 0x000fc800078e0202 */
[----:B----4-:R-:W-:Y:S01]  /*0a40*/  FFMA R21, R20, UR20, R21 ;  /* 0x0000001414157c23 */ /* 0x010fe20008000015 */
[--C-:B------:R-:W-:Y:S01]  /*0a50*/  IMAD.WIDE R8, R9, 0x4, R2.reuse ;  /* 0x0000000409087825 */ /* 0x100fe200078e0202 */
[----:B------:R-:W-:Y:S03]  /*0a60*/  STG.E desc[UR6][R6.64], R15 ;  /* 0x0000000f06007986 */ /* 0x000fe6000c101906 */
[----:B------:R-:W-:Y:S01]  /*0a70*/  IMAD.WIDE R2, R11, 0x4, R2 ;  /* 0x000000040b027825 */ /* 0x000fe200078e0202 */
[----:B------:R-:W-:Y:S04]  /*0a80*/  STG.E desc[UR6][R4.64], R25 ;  /* 0x0000001904007986 */ /* 0x000fe8000c101906 */
[----:B------:R-:W-:Y:S04]  /*0a90*/  STG.E desc[UR6][R8.64], R19 ;  /* 0x0000001308007986 */ /* 0x000fe8000c101906 */
[----:B------:R-:W-:Y:S01]  /*0aa0*/  STG.E desc[UR6][R2.64], R21 ;  /* 0x0000001502007986 */ /* 0x000fe2000c101906 */
[----:B------:R-:W-:Y:S05]  /*0ab0*/  EXIT ;  /* 0x000000000000794d */ /* 0x000fea0003800000 */
.L_x_0:
[----:B------:R-:W-:-:S00]  /*0ac0*/  BRA `(.L_x_0) ;  /* 0xfffffffc00fc7947 */ /* 0x000fc0000383ffff */
[----:B------:R-:W-:-:S00]  /*0ad0*/  NOP ;  /* 0x0000000000007918 */ /* 0x000fc00000000000 */
        /* <DEDUP_REMOVED lines=10> */
.L_x_2:


//--------------------- .text._Z21convolutionRowsKernelPfS_iii --------------------------
	.section	.text._Z21convolutionRowsKernelPfS_iii,"ax",@progbits
	.align	128
.text._Z21convolutionRowsKernelPfS_iii:
        .type           _Z21convolutionRowsKernelPfS_iii,@function
        .size           _Z21convolutionRowsKernelPfS_iii,(.L_x_3 - _Z21convolutionRowsKernelPfS_iii)
        .other          _Z21convolutionRowsKernelPfS_iii,@"STO_CUDA_ENTRY STV_DEFAULT"
_Z21convolutionRowsKernelPfS_iii:
[----:B------:R-:W-:Y:S01]  /*0000*/  LDC R1, c[0x0][0x37c] ;  /* 0x0000df00ff017b82 */ /* 0x000fe20000000800 */
[----:B------:R-:W0:Y:S07]  /*0010*/  S2R R5, SR_CTAID.X ;  /* 0x0000000000057919 */ /* 0x000e2e0000002500 */
[----:B------:R-:W1:Y:S01]  /*0020*/  LDC R0, c[0x0][0x390] ;  /* 0x0000e400ff007b82 */ /* 0x000e620000000800 */
[----:B------:R-:W2:Y:S01]  /*0030*/  LDCU UR4, c[0x0][0x398] ;  /* 0x00007300ff0477ac */ /* 0x000ea20008000800 */
[----:B------:R-:W0:Y:S01]  /*0040*/  S2R R16, SR_TID.X ;  /* 0x0000000000107919 */ /* 0x000e220000002100 */
[----:B------:R-:W3:Y:S01]  /*0050*/  LDCU.64 UR6, c[0x0][0x358] ;  /* 0x00006b00ff0677ac */ /* 0x000ee20008000a00 */
[----:B------:R-:W4:Y:S04]  /*0060*/  S2R R4, SR_CTAID.Y ;  /* 0x0000000000047919 */ /* 0x000f280000002600 */
[----:B------:R-:W5:Y:S01]  /*0070*/  LDC.64 R2, c[0x0][0x388] ;  /* 0x0000e200ff027b82 */ /* 0x000f620000000a00 */
[----:B------:R-:W3:Y:S01]  /*0080*/  LDCU.128 UR8, c[0x3][0x30] ;  /* 0x00c00600ff0877ac */ /* 0x000ee20008000c00 */
[----:B------:R-:W4:Y:S01]  /*0090*/  S2R R7, SR_TID.Y ;  /* 0x0000000000077919 */ /* 0x000f220000002200 */
[----:B------:R-:W3:Y:S01]  /*00a0*/  LDCU.128 UR12, c[0x3][0x20] ;  /* 0x00c00400ff0c77ac */ /* 0x000ee20008000c00 */
[----:B0-----:R-:W-:-:S04]  /*00b0*/  LEA R5, R5, R16, 0x6 ;  /* 0x0000001005057211 */ /* 0x001fc800078e30ff */
[C---:B------:R-:W-:Y:S02]  /*00c0*/  IADD3 R6, PT, PT, R5.reuse, -0x10, RZ ;  /* 0xfffffff005067810 */ /* 0x040fe40007ffe0ff */
[----:B-1----:R-:W-:Y:S02]  /*00d0*/  IADD3 R0, PT, PT, -R5, 0x10, R0 ;  /* 0x0000001005007810 */ /* 0x002fe40007ffe100 */
[----:B----4-:R-:W-:Y:S02]  /*00e0*/  LEA R4, R4, R7, 0x2 ;  /* 0x0000000704047211 */ /* 0x010fe400078e10ff */
[----:B------:R-:W-:Y:S02]  /*00f0*/  ISETP.GE.AND P0, PT, R6, RZ, PT ;  /* 0x000000ff0600720c */ /* 0x000fe40003f06270 */
[----:B------:R-:W-:Y:S01]  /*0100*/  ISETP.GT.AND P1, PT, R0, 0x50, PT ;  /* 0x000000500000780c */ /* 0x000fe20003f24270 */
[----:B--2---:R-:W-:-:S04]  /*0110*/  IMAD R4, R4, UR4, R5 ;  /* 0x0000000404047c24 */ /* 0x004fc8000f8e0205 */
[----:B-----5:R-:W-:-:S05]  /*0120*/  IMAD.WIDE R2, R4, 0x4, R2 ;  /* 0x0000000404027825 */ /* 0x020fca00078e0202 */
[----:B---3--:R-:W2:Y:S04]  /*0130*/  LDG.E R0, desc[UR6][R2.64] ;  /* 0x0000000602007981 */ /* 0x008ea8000c1e1900 */
[----:B------:R-:W3:Y:S04]  /*0140*/  @P0 LDG.E R12, desc[UR6][R2.64+-0x40] ;  /* 0xffffc006020c0981 */ /* 0x000ee8000c1e1900 */
[----:B------:R-:W4:Y:S04]  /*0150*/  @P1 LDG.E R14, desc[UR6][R2.64+0x100] ;  /* 0x00010006020e1981 */ /* 0x000f28000c1e1900 */
[----:B------:R-:W5:Y:S04]  /*0160*/  LDG.E R6, desc[UR6][R2.64+0x40] ;  /* 0x0000400602067981 */ /* 0x000f68000c1e1900 */
[----:B------:R-:W4:Y:S04]  /*0170*/  LDG.E R8, desc[UR6][R2.64+0x80] ;  /* 0x0000800602087981 */ /* 0x000f28000c1e1900 */
[----:B------:R-:W4:Y:S01]  /*0180*/  LDG.E R10, desc[UR6][R2.64+0xc0] ;  /* 0x0000c006020a7981 */ /* 0x000f22000c1e1900 */
[----:B------:R-:W0:Y:S01]  /*0190*/  S2UR UR5, SR_CgaCtaId ;  /* 0x00000000000579c3 */ /* 0x000e220000008800 */
[----:B------:R-:W-:Y:S01]  /*01a0*/  UMOV UR4, 0x400 ;  /* 0x0000040000047882 */ /* 0x000fe20000000000 */
[----:B------:R-:W-:Y:S01]  /*01b0*/  IMAD R5, R7, 0x60, R16 ;  /* 0x0000006007057824 */ /* 0x000fe200078e0210 */
[----:B0-----:R-:W-:-:S06]  /*01c0*/  ULEA UR4, UR5, UR4, 0x18 ;  /* 0x0000000405047291 */ /* 0x001fcc000f8ec0ff */
[----:B------:R-:W-:-:S05]  /*01d0*/  LEA R5, R5, UR4, 0x2 ;  /* 0x0000000405057c11 */ /* 0x000fca000f8e10ff */
[----:B------:R-:W0:Y:S01]  /*01e0*/  LDCU UR4, c[0x3][0x40] ;  /* 0x00c00800ff0477ac */ /* 0x000e220008000800 */
[----:B--2---:R-:W-:Y:S01]  /*01f0*/  STS [R5+0x40], R0 ;  /* 0x0000400005007388 */ /* 0x004fe20000000800 */
[----:B------:R-:W-:Y:S02]  /*0200*/  @!P0 MOV R12, RZ ;  /* 0x000000ff000c8202 */ /* 0x000fe40000000f00 */
[----:B------:R-:W-:-:S03]  /*0210*/  @!P1 MOV R14, RZ ;  /* 0x000000ff000e9202 */ /* 0x000fc60000000f00 */
[----:B---3--:R-:W-:Y:S04]  /*0220*/  STS [R5], R12 ;  /* 0x0000000c05007388 */ /* 0x008fe80000000800 */
[----:B-----5:R-:W-:Y:S04]  /*0230*/  STS [R5+0x80], R6 ;  /* 0x0000800605007388 */ /* 0x020fe80000000800 */
[----:B----4-:R-:W-:Y:S04]  /*0240*/  STS [R5+0xc0], R8 ;  /* 0x0000c00805007388 */ /* 0x010fe80000000800 */
[----:B------:R-:W-:Y:S04]  /*0250*/  STS [R5+0x100], R10 ;  /* 0x0001000a05007388 */ /* 0x000fe80000000800 */
[----:B------:R-:W-:Y:S01]  /*0260*/  STS [R5+0x140], R14 ;  /* 0x0001400e05007388 */ /* 0x000fe20000000800 */
[----:B------:R-:W-:Y:S06]  /*0270*/  BAR.SYNC.DEFER_BLOCKING 0x0 ;  /* 0x0000000000007b1d */ /* 0x000fec0000010000 */
[----:B------:R-:W0:Y:S04]  /*0280*/  LDS R2, [R5+0x20] ;  /* 0x0000200005027984 */ /* 0x000e280000000800 */
[----:B------:R-:W1:Y:S04]  /*0290*/  LDS R3, [R5+0x24] ;  /* 0x0000240005037984 */ /* 0x000e680000000800 */
[----:B------:R-:W2:Y:S04]  /*02a0*/  LDS R9, [R5+0x28] ;  /* 0x0000280005097984 */ /* 0x000ea80000000800 */
[----:B------:R-:W3:Y:S04]  /*02b0*/  LDS R13, [R5+0x2c] ;  /* 0x00002c00050d7984 */ /* 0x000ee80000000800 */
[----:B------:R-:W4:Y:S04]  /*02c0*/  LDS R0, [R5+0x60] ;  /* 0x0000600005007984 */ /* 0x000f280000000800 */
[----:B------:R-:W5:Y:S04]  /*02d0*/  LDS R15, [R5+0x64] ;  /* 0x00006400050f7984 */ /* 0x000f680000000800 */
[----:B------:R-:W5:Y:S04]  /*02e0*/  LDS R6, [R5+0x68] ;  /* 0x0000680005067984 */ /* 0x000f680000000800 */
[----:B------:R-:W5:Y:S04]  /*02f0*/  LDS R7, [R5+0x30] ;  /* 0x0000300005077984 */ /* 0x000f680000000800 */
[----:B------:R-:W5:Y:S04]  /*0300*/  LDS R11, [R5+0x6c] ;  /* 0x00006c00050b7984 */ /* 0x000f680000000800 */
[----:B------:R-:W5:Y:S01]  /*0310*/  LDS R24, [R5+0x70] ;  /* 0x0000700005187984 */ /* 0x000f620000000800 */
[----:B0-----:R-:W-:-:S03]  /*0320*/  FFMA R2, R2, UR4, RZ ;  /* 0x0000000402027c23 */ /* 0x001fc600080000ff */
[----:B------:R-:W-:Y:S01]  /*0330*/  LDS R19, [R5+0xe4] ;  /* 0x0000e40005137984 */ /* 0x000fe20000000800 */
[----:B-1----:R-:W-:-:S03]  /*0340*/  FFMA R2, R3, UR11, R2 ;  /* 0x0000000b03027c23 */ /* 0x002fc60008000002 */
[----:B------:R-:W0:Y:S01]  /*0350*/  LDS R25, [R5+0x34] ;  /* 0x0000340005197984 */ /* 0x000e220000000800 */
[----:B--2---:R-:W-:-:S03]  /*0360*/  FFMA R2, R9, UR10, R2 ;  /* 0x0000000a09027c23 */ /* 0x004fc60008000002 */
[----:B------:R-:W1:Y:S01]  /*0370*/  LDS R3, [R5+0xa0] ;  /* 0x0000a00005037984 */ /* 0x000e620000000800 */
[----:B---3--:R-:W-:-:S03]  /*0380*/  FFMA R26, R13, UR9, R2 ;  /* 0x000000090d1a7c23 */ /* 0x008fc60008000002 */
[----:B------:R-:W2:Y:S01]  /*0390*/  LDS R22, [R5+0xa4] ;  /* 0x0000a40005167984 */ /* 0x000ea20000000800 */
[----:B----4-:R-:W-:-:S03]  /*03a0*/  FFMA R8, R0, UR4, RZ ;  /* 0x0000000400087c23 */ /* 0x010fc600080000ff */
[----:B------:R-:W3:Y:S01]  /*03b0*/  LDS R2, [R5+0xe0] ;  /* 0x0000e00005027984 */ /* 0x000ee20000000800 */
[----:B-----5:R-:W-:-:S03]  /*03c0*/  FFMA R27, R15, UR11, R8 ;  /* 0x0000000b0f1b7c23 */ /* 0x020fc60008000008 */
[----:B------:R-:W4:Y:S01]  /*03d0*/  LDS R23, [R5+0x38] ;  /* 0x0000380005177984 */ /* 0x000f220000000800 */
[----:B------:R-:W-:-:S03]  /*03e0*/  FFMA R6, R6, UR10, R27 ;  /* 0x0000000a06067c23 */ /* 0x000fc6000800001b */
[----:B------:R-:W5:Y:S01]  /*03f0*/  LDS R15, [R5+0xe8] ;  /* 0x0000e800050f7984 */ /* 0x000f620000000800 */
[----:B------:R-:W-:-:S03]  /*0400*/  FFMA R26, R7, UR8, R26 ;  /* 0x00000008071a7c23 */ /* 0x000fc6000800001a */
[----:B------:R-:W5:Y:S01]  /*0410*/  LDS R20, [R5+0x74] ;  /* 0x0000740005147984 */ /* 0x000f620000000800 */
[----:B------:R-:W-:-:S03]  /*0420*/  FFMA R11, R11, UR9, R6 ;  /* 0x000000090b0b7c23 */ /* 0x000fc60008000006 */
[----:B------:R-:W5:Y:S01]  /*0430*/  LDS R9, [R5+0xec] ;  /* 0x0000ec0005097984 */ /* 0x000f620000000800 */
[----:B------:R-:W-:-:S03]  /*0440*/  FFMA R11, R24, UR8, R11 ;  /* 0x00000008180b7c23 */ /* 0x000fc6000800000b */
[----:B------:R-:W5:Y:S04]  /*0450*/  LDS R21, [R5+0xa8] ;  /* 0x0000a80005157984 */ /* 0x000f680000000800 */
[----:B------:R-:W5:Y:S04]  /*0460*/  LDS R18, [R5+0x3c] ;  /* 0x00003c0005127984 */ /* 0x000f680000000800 */
[----:B------:R-:W5:Y:S01]  /*0470*/  LDS R17, [R5+0x78] ;  /* 0x0000780005117984 */ /* 0x000f620000000800 */
[----:B0-----:R-:W-:-:S03]  /*0480*/  FFMA R26, R25, UR15, R26 ;  /* 0x0000000f191a7c23 */ /* 0x001fc6000800001a */
[----:B------:R-:W0:Y:S01]  /*0490*/  LDS R13, [R5+0xac] ;  /* 0x0000ac00050d7984 */ /* 0x000e220000000800 */
[----:B-1----:R-:W-:-:S03]  /*04a0*/  FFMA R27, R3, UR4, RZ ;  /* 0x00000004031b7c23 */ /* 0x002fc600080000ff */
[----:B------:R-:W1:Y:S01]  /*04b0*/  LDS R16, [R5+0xb0] ;  /* 0x0000b00005107984 */ /* 0x000e620000000800 */
[----:B--2---:R-:W-:-:S03]  /*04c0*/  FFMA R22, R22, UR11, R27 ;  /* 0x0000000b16167c23 */ /* 0x004fc6000800001b */
[----:B------:R-:W2:Y:S01]  /*04d0*/  LDS R12, [R5+0x7c] ;  /* 0x00007c00050c7984 */ /* 0x000ea20000000800 */
[----:B---3--:R-:W-:-:S03]  /*04e0*/  FFMA R24, R2, UR4, RZ ;  /* 0x0000000402187c23 */ /* 0x008fc600080000ff */
[----:B------:R-:W3:Y:S01]  /*04f0*/  LDS R10, [R5+0xb4] ;  /* 0x0000b400050a7984 */ /* 0x000ee20000000800 */
[----:B------:R-:W-:Y:S01]  /*0500*/  FFMA R24, R19, UR11, R24 ;  /* 0x0000000b13187c23 */ /* 0x000fe20008000018 */
[----:B----4-:R-:W-:Y:S02]  /*0510*/  FFMA R23, R23, UR14, R26 ;  /* 0x0000000e17177c23 */ /* 0x010fe4000800001a */
[----:B------:R-:W4:Y:S01]  /*0520*/  LDS R8, [R5+0xf0] ;  /* 0x0000f00005087984 */ /* 0x000f220000000800 */
[----:B-----5:R-:W-:-:S03]  /*0530*/  FFMA R24, R15, UR10, R24 ;  /* 0x0000000a0f187c23 */ /* 0x020fc60008000018 */
[----:B------:R-:W5:Y:S01]  /*0540*/  LDS R14, [R5+0x40] ;  /* 0x00004000050e7984 */ /* 0x000f620000000800 */
[----:B------:R-:W-:-:S03]  /*0550*/  FFMA R20, R20, UR15, R11 ;  /* 0x0000000f14147c23 */ /* 0x000fc6000800000b */
        /* <DEDUP_REMOVED lines=9> */
[----:B0-----:R-:W-:-:S03]  /*05f0*/  FFMA R13, R13, UR9, R22 ;  /* 0x000000090d0d7c23 */ /* 0x001fc60008000016 */
[----:B------:R-:W0:Y:S01]  /*0600*/  LDS R23, [R5+0xf8] ;  /* 0x0000f80005177984 */ /* 0x000e220000000800 */
[----:B-1----:R-:W-:-:S03]  /*0610*/  FFMA R13, R16, UR8, R13 ;  /* 0x00000008100d7c23 */ /* 0x002fc6000800000d */
[----:B------:R-:W1:Y:S01]  /*0620*/  LDS R20, [R5+0xc0] ;  /* 0x0000c00005147984 */ /* 0x000e620000000800 */
[----:B--2---:R-:W-:-:S03]  /*0630*/  FFMA R12, R12, UR13, R17 ;  /* 0x0000000d0c0c7c23 */ /* 0x004fc60008000011 */
[----:B------:R-:W2:Y:S01]  /*0640*/  LDS R26, [R5+0x44] ;  /* 0x00004400051a7984 */ /* 0x000ea20000000800 */
[----:B---3--:R-:W-:-:S03]  /*0650*/  FFMA R10, R10, UR15, R13 ;  /* 0x0000000f0a0a7c23 */ /* 0x008fc6000800000d */
[----:B------:R-:W3:Y:S01]  /*0660*/  LDS R19, [R5+0xfc] ;  /* 0x0000fc0005137984 */ /* 0x000ee20000000800 */
[----:B----4-:R-:W-:Y:S01]  /*0670*/  FFMA R27, R8, UR8, R9 ;  /* 0x00000008081b7c23 */ /* 0x010fe20008000009 */
[----:B------:R-:W4:Y:S02]  /*0680*/  LDCU.128 UR8, c[0x3][0x10] ;  /* 0x00c00200ff0877ac */ /* 0x000f240008000c00 */
[----:B------:R-:W3:Y:S01]  /*0690*/  LDS R22, [R5+0x48] ;  /* 0x0000480005167984 */ /* 0x000ee20000000800 */
        /* <DEDUP_REMOVED lines=10> */
[----:B----4-:R-:W-:-:S03]  /*0740*/  FFMA R12, R21, UR11, R12 ;  /* 0x0000000b150c7c23 */ /* 0x010fc6000800000c */
[----:B------:R-:W4:Y:S01]  /*0750*/  LDS R13, [R5+0xc8] ;  /* 0x0000c800050d7984 */ /* 0x000f220000000800 */
        /* <DEDUP_REMOVED lines=8> */
[----:B------:R-:W-:-:S03]  /*07e0*/  FFMA R22, R22, UR10, R11 ;  /* 0x0000000a16167c23 */ /* 0x000fc6000800000b */
[----:B------:R-:W3:Y:S01]  /*07f0*/  LDS R8, [R5+0x10c] ;  /* 0x00010c0005087984 */ /* 0x000ee20000000800 */
[----:B-----5:R-:W-:Y:S01]  /*0800*/  FFMA R18, R18, UR11, R21 ;  /* 0x0000000b12127c23 */ /* 0x020fe20008000015 */
[----:B------:R-:W-:Y:S02]  /*0810*/  FFMA R17, R17, UR12, R20 ;  /* 0x0000000c11117c23 */ /* 0x000fe40008000014 */
[----:B------:R-:W5:Y:S01]  /*0820*/  LDS R23, [R5+0x90] ;  /* 0x0000900005177984 */ /* 0x000f620000000800 */
[----:B------:R-:W5:Y:S01]  /*0830*/  LDCU.128 UR12, c[0x3][URZ] ;  /* 0x00c00000ff0c77ac */ /* 0x000f620008000c00 */
[----:B------:R-:W-:Y:S02]  /*0840*/  FFMA R15, R15, UR9, R22 ;  /* 0x000000090f0f7c23 */ /* 0x000fe40008000016 */
        /* <DEDUP_REMOVED lines=15> */
[----:B------:R-:W0:Y:S01]  /*0940*/  LDC.64 R6, c[0x0][0x380] ;  /* 0x0000e000ff067b82 */ /* 0x000e220000000a00 */
[----:B------:R-:W-:Y:S02]  /*0950*/  FFMA R27, R8, UR9, R27 ;  /* 0x00000009081b7c23 */ /* 0x000fe4000800001b */
[----:B------:R-:W3:Y:S04]  /*0960*/  LDS R13, [R5+0xd8] ;  /* 0x0000d800050d7984 */ /* 0x000ee80000000800 */
        /* <DEDUP_REMOVED lines=9> */
[----:B----4-:R-:W-:Y:S01]  /*0a00*/  FFMA R16, R16, UR15, R27 ;  /* 0x0000000f10107c23 */ /* 0x010fe2000800001b */
[----:B0-----:R-:W-:Y:S02]  /*0a10*/  IMAD.WIDE R6, R4, 0x4, R6 ;  /* 0x0000000404067825 */ /* 0x001fe400078e0206 */
[----:B------:R-:W0:Y:S02]  /*0a20*/  LDS R22, [R5+0x120] ;  /* 0x0001200005167984 */ /* 0x000e240000000800 */
[----:B------:R-:W-:Y:S01]  /*0a30*/  FFMA R23, R18, UR15, R23 ;  /* 0x0000000f12177c23 */ /* 0x000fe20008000017 */
[----:B-1----:R-:W-:Y:S01]  /*0a40*/  FFMA R28, R17, UR15, R28 ;  /* 0x0000000f111c7c23 */ /* 0x002fe2000800001c */
[----:B--2---:R-:W-:Y:S02]  /*0a50*/  FFMA R12, R19, UR14, R12 ;  /* 0x0000000e130c7c23 */ /* 0x004fe4000800000c */
[----:B---3--:R-:W-:Y:S01]  /*0a60*/  FFMA R23, R14, UR14, R23 ;  /* 0x0000000e0e177c23 */ /* 0x008fe20008000017 */
[----:B------:R-:W-:Y:S01]  /*0a70*/  FFMA R28, R13, UR14, R28 ;  /* 0x0000000e0d1c7c23 */ /* 0x000fe2000800001c */
[----:B------:R-:W-:Y:S01]  /*0a80*/  FFMA R11, R11, UR14, R16 ;  /* 0x0000000e0b0b7c23 */ /* 0x000fe20008000010 */
[----:B-----5:R-:W-:Y:S01]  /*0a90*/  FFMA R15, R15, UR13, R12 ;  /* 0x0000000d0f0f7c23 */ /* 0x020fe2000800000c */
[----:B------:R-:W-:-:S03]  /*0aa0*/  FFMA R26, R26, UR13, R23 ;  /* 0x0000000d1a1a7c23 */ /* 0x000fc60008000017 */
[----:B------:R-:W-:Y:S01]  /*0ab0*/  FFMA R15, R0, UR12, R15 ;  /* 0x0000000c000f7c23 */ /* 0x000fe2000800000f */
[----:B------:R-:W-:Y:S01]  /*0ac0*/  FFMA R25, R25, UR13, R28 ;  /* 0x0000000d19197c23 */ /* 0x000fe2000800001c */
[----:B------:R-:W-:-:S03]  /*0ad0*/  FFMA R3, R3, UR12, R26 ;  /* 0x0000000c03037c23 */ /* 0x000fc6000800001a */
[----:B------:R-:W-:Y:S01]  /*0ae0*/  STG.E desc[UR6][R6.64], R15 ;  /* 0x0000000f06007986 */ /* 0x000fe2000c101906 */
[----:B------:R-:W-:Y:S01]  /*0af0*/  FFMA R11, R24, UR13, R11 ;  /* 0x0000000d180b7c23 */ /* 0x000fe2000800000b */
[----:B------:R-:W-:Y:S02]  /*0b00*/  FFMA R25, R2, UR12, R25 ;  /* 0x0000000c02197c23 */ /* 0x000fe40008000019 */
[----:B------:R-:W-:Y:S01]  /*0b10*/  STG.E desc[UR6][R6.64+0x40], R3 ;  /* 0x0000400306007986 */ /* 0x000fe2000c101906 */
[----:B0-----:R-:W-:-:S03]  /*0b20*/  FFMA R11, R22, UR12, R11 ;  /* 0x0000000c160b7c23 */ /* 0x001fc6000800000b */
[----:B------:R-:W-:Y:S04]  /*0b30*/  STG.E desc[UR6][R6.64+0x80], R25 ;  /* 0x0000801906007986 */ /* 0x000fe8000c101906 */
[----:B------:R-:W-:Y:S01]  /*0b40*/  STG.E desc[UR6][R6.64+0xc0], R11 ;  /* 0x0000c00b06007986 */ /* 0x000fe2000c101906 */
[----:B------:R-:W-:Y:S05]  /*0b50*/  EXIT ;  /* 0x000000000000794d */ /* 0x000fea0003800000 */
.L_x_1:
        /* <DEDUP_REMOVED lines=10> */
.L_x_3:


//--------------------- .nv.shared._Z24convolutionColumnsKernelPfS_iii --------------------------
	.section	.nv.shared._Z24convolutionColumnsKernelPfS_iii,"aw",@nobits
	.sectionflags	@""
	.align	4
.nv.shared._Z24convolutionColumnsKernelPfS_iii:
	.zero		4160


//--------------------- .nv.shared.reserved.0     --------------------------
	.section	.nv.shared.reserved.0,"aw",@nobits
	.weak		__nv_reservedSMEM_offset_0_alias
	.size		__nv_reservedSMEM_offset_0_alias, 0, 64
	.other		__nv_reservedSMEM_offset_0_alias,@"STO_CUDA_RESERVED_SHARED STV_DEFAULT"
__nv_reservedSMEM_offset_0_alias:
	.zero		0
	.zero		64


//--------------------- .nv.shared._Z21convolutionRowsKernelPfS_iii --------------------------
	.section	.nv.shared._Z21convolutionRowsKernelPfS_iii,"aw",@nobits
	.sectionflags	@""
	.align	4
.nv.shared._Z21convolutionRowsKernelPfS_iii:
	.zero		2560


//--------------------- .nv.constant0._Z24convolutionColumnsKernelPfS_iii --------------------------
	.section	.nv.constant0._Z24convolutionColumnsKernelPfS_iii,"a",@progbits
	.sectionflags	@""
	.align	4
.nv.constant0._Z24convolutionColumnsKernelPfS_iii:
	.zero		924


//--------------------- .nv.constant0._Z21convolutionRowsKernelPfS_iii --------------------------
	.section	.nv.constant0._Z21convolutionRowsKernelPfS_iii,"a",@progbits
	.sectionflags	@""
	.align	4
.nv.constant0._Z21convolutionRowsKernelPfS_iii:
	.zero		924


//--------------------- SYMBOLS --------------------------

	.type		.nv.reservedSmem.offset0,@object
	.size		.nv.reservedSmem.offset0,0x4
	.type		.nv.reservedSmem.cap,@object
	.size		.nv.reservedSmem.cap,0x4
